//
// Generated by NVIDIA NVVM Compiler
//
// Compiler Build ID: CL-36424714
// Cuda compilation tools, release 13.0, V13.0.88
// Based on NVVM 20.0.0
//

.version 9.0
.target sm_100
.address_size 64

	// .globl	_Z12compute_binsPdPhii

.visible .entry _Z12compute_binsPdPhii(
	.param .u64 .ptr .align 1 _Z12compute_binsPdPhii_param_0,
	.param .u64 .ptr .align 1 _Z12compute_binsPdPhii_param_1,
	.param .u32 _Z12compute_binsPdPhii_param_2,
	.param .u32 _Z12compute_binsPdPhii_param_3
)
{
	.local .align 16 .b8 	__local_depot0[80];
	.reg .b64 	%SP;
	.reg .b64 	%SPL;
	.reg .pred 	%p<22>;
	.reg .b16 	%rs<10>;
	.reg .b32 	%r<78>;
	.reg .b64 	%rd<19>;
	.reg .b64 	%fd<78>;

	mov.u64 	%SPL, __local_depot0;
	ld.param.u64 	%rd4, [_Z12compute_binsPdPhii_param_0];
	ld.param.u64 	%rd5, [_Z12compute_binsPdPhii_param_1];
	ld.param.u32 	%r28, [_Z12compute_binsPdPhii_param_2];
	ld.param.u32 	%r29, [_Z12compute_binsPdPhii_param_3];
	cvta.to.global.u64 	%rd1, %rd5;
	add.u64 	%rd2, %SPL, 0;
	mov.u32 	%r30, %ctaid.x;
	mov.u32 	%r1, %ntid.x;
	mov.u32 	%r31, %tid.x;
	mad.lo.s32 	%r71, %r30, %r1, %r31;
	mov.u32 	%r32, %ctaid.y;
	mov.u32 	%r3, %ntid.y;
	mov.u32 	%r33, %tid.y;
	mad.lo.s32 	%r4, %r32, %r3, %r33;
	mov.f64 	%fd16, 0d4034000000000000;
	mov.f64 	%fd17, 0d0000000000000000;
	st.local.v2.f64 	[%rd2], {%fd17, %fd16};
	mov.f64 	%fd18, 0d404E000000000000;
	mov.f64 	%fd19, 0d4044000000000000;
	st.local.v2.f64 	[%rd2+16], {%fd19, %fd18};
	mov.f64 	%fd20, 0d4059000000000000;
	mov.f64 	%fd21, 0d4054000000000000;
	st.local.v2.f64 	[%rd2+32], {%fd21, %fd20};
	mov.f64 	%fd22, 0d4061800000000000;
	mov.f64 	%fd23, 0d405E000000000000;
	st.local.v2.f64 	[%rd2+48], {%fd23, %fd22};
	mov.f64 	%fd24, 0d4066800000000000;
	mov.f64 	%fd25, 0d4064000000000000;
	st.local.v2.f64 	[%rd2+64], {%fd25, %fd24};
	setp.ge.s32 	%p2, %r71, %r28;
	@%p2 bra 	$L__BB0_16;
	cvta.to.global.u64 	%rd3, %rd4;
	mov.u32 	%r34, %nctaid.y;
	mul.lo.s32 	%r5, %r3, %r34;
	shr.s32 	%r35, %r29, 31;
	shr.u32 	%r36, %r35, 29;
	add.s32 	%r37, %r29, %r36;
	shr.s32 	%r6, %r37, 3;
	mov.u32 	%r38, %nctaid.x;
	mul.lo.s32 	%r7, %r1, %r38;
$L__BB0_2:
	setp.le.s32 	%p3, %r29, %r4;
	@%p3 bra 	$L__BB0_15;
	sub.s32 	%r74, %r29, %r4;
	not.b32 	%r73, %r4;
	setp.eq.s32 	%p4, %r71, 0;
	add.s32 	%r39, %r28, -1;
	setp.eq.s32 	%p5, %r71, %r39;
	or.pred  	%p1, %p4, %p5;
	mul.lo.s32 	%r40, %r71, %r29;
	add.s32 	%r41, %r40, %r29;
	add.s32 	%r42, %r71, -1;
	shr.s32 	%r43, %r71, 31;
	shr.u32 	%r44, %r43, 29;
	add.s32 	%r45, %r71, %r44;
	shr.s32 	%r46, %r45, 3;
	mul.lo.s32 	%r11, %r46, %r6;
	mad.lo.s32 	%r76, %r42, %r29, %r4;
	add.s32 	%r75, %r4, %r41;
	add.s32 	%r72, %r4, %r40;
	mov.u32 	%r77, %r4;
$L__BB0_4:
	mov.f64 	%fd74, 0d0000000000000000;
	@%p1 bra 	$L__BB0_6;
	cvt.s64.s32 	%rd7, %r75;
	add.s64 	%rd8, %rd1, %rd7;
	ld.global.u8 	%r47, [%rd8];
	cvt.s64.s32 	%rd9, %r76;
	add.s64 	%rd10, %rd1, %rd9;
	ld.global.u8 	%r48, [%rd10];
	sub.s32 	%r49, %r47, %r48;
	cvt.rn.f64.s32 	%fd74, %r49;
$L__BB0_6:
	setp.eq.s32 	%p6, %r73, -1;
	setp.eq.s32 	%p7, %r74, 1;
	or.pred  	%p8, %p6, %p7;
	mov.f64 	%fd75, 0d0000000000000000;
	@%p8 bra 	$L__BB0_8;
	cvt.s64.s32 	%rd11, %r72;
	add.s64 	%rd12, %rd1, %rd11;
	ld.global.u8 	%r50, [%rd12+1];
	ld.global.u8 	%r51, [%rd12+-1];
	sub.s32 	%r52, %r50, %r51;
	cvt.rn.f64.s32 	%fd75, %r52;
$L__BB0_8:
	mul.f64 	%fd28, %fd75, %fd75;
	fma.rn.f64 	%fd5, %fd74, %fd74, %fd28;
	abs.f64 	%fd6, %fd74;
	abs.f64 	%fd7, %fd75;
	setp.leu.f64 	%p9, %fd7, %fd6;
	setp.gt.f64 	%p10, %fd7, %fd6;
	selp.f64 	%fd8, %fd7, %fd6, %p10;
	selp.f64 	%fd29, %fd6, %fd7, %p10;
	div.rn.f64 	%fd30, %fd29, %fd8;
	mul.f64 	%fd31, %fd30, %fd30;
	fma.rn.f64 	%fd32, %fd31, 0dBEF53E1D2A25FF7E, 0d3F2D3B63DBB65B49;
	fma.rn.f64 	%fd33, %fd32, %fd31, 0dBF5312788DDE082E;
	fma.rn.f64 	%fd34, %fd33, %fd31, 0d3F6F9690C8249315;
	fma.rn.f64 	%fd35, %fd34, %fd31, 0dBF82CF5AABC7CF0D;
	fma.rn.f64 	%fd36, %fd35, %fd31, 0d3F9162B0B2A3BFDE;
	fma.rn.f64 	%fd37, %fd36, %fd31, 0dBF9A7256FEB6FC6B;
	fma.rn.f64 	%fd38, %fd37, %fd31, 0d3FA171560CE4A489;
	fma.rn.f64 	%fd39, %fd38, %fd31, 0dBFA4F44D841450E4;
	fma.rn.f64 	%fd40, %fd39, %fd31, 0d3FA7EE3D3F36BB95;
	fma.rn.f64 	%fd41, %fd40, %fd31, 0dBFAAD32AE04A9FD1;
	fma.rn.f64 	%fd42, %fd41, %fd31, 0d3FAE17813D66954F;
	fma.rn.f64 	%fd43, %fd42, %fd31, 0dBFB11089CA9A5BCD;
	fma.rn.f64 	%fd44, %fd43, %fd31, 0d3FB3B12B2DB51738;
	fma.rn.f64 	%fd45, %fd44, %fd31, 0dBFB745D022F8DC5C;
	fma.rn.f64 	%fd46, %fd45, %fd31, 0d3FBC71C709DFE927;
	fma.rn.f64 	%fd47, %fd46, %fd31, 0dBFC2492491FA1744;
	fma.rn.f64 	%fd48, %fd47, %fd31, 0d3FC99999999840D2;
	fma.rn.f64 	%fd49, %fd48, %fd31, 0dBFD555555555544C;
	mul.f64 	%fd50, %fd31, %fd49;
	fma.rn.f64 	%fd9, %fd50, %fd30, %fd30;
	@%p9 bra 	$L__BB0_10;
	{
	.reg .b32 %temp; 
	mov.b64 	{%temp, %r54}, %fd74;
	}
	setp.lt.s32 	%p12, %r54, 0;
	neg.f64 	%fd53, %fd9;
	selp.f64 	%fd54, %fd9, %fd53, %p12;
	add.f64 	%fd76, %fd54, 0d3FF921FB54442D18;
	bra.uni 	$L__BB0_11;
$L__BB0_10:
	{
	.reg .b32 %temp; 
	mov.b64 	{%temp, %r53}, %fd74;
	}
	setp.lt.s32 	%p11, %r53, 0;
	mov.f64 	%fd51, 0d400921FB54442D18;
	sub.f64 	%fd52, %fd51, %fd9;
	selp.f64 	%fd76, %fd52, %fd9, %p11;
$L__BB0_11:
	setp.neu.f64 	%p13, %fd8, 0d0000000000000000;
	@%p13 bra 	$L__BB0_13;
	{
	.reg .b32 %temp; 
	mov.b64 	{%temp, %r56}, %fd74;
	}
	setp.lt.s32 	%p16, %r56, 0;
	selp.f64 	%fd77, 0d400921FB54442D18, 0d0000000000000000, %p16;
	bra.uni 	$L__BB0_14;
$L__BB0_13:
	setp.eq.f64 	%p14, %fd6, %fd7;
	{
	.reg .b32 %temp; 
	mov.b64 	{%temp, %r55}, %fd74;
	}
	setp.lt.s32 	%p15, %r55, 0;
	selp.f64 	%fd55, 0d4002D97C7F3321D2, 0d3FE921FB54442D18, %p15;
	selp.f64 	%fd77, %fd55, %fd76, %p14;
$L__BB0_14:
	add.rn.f64 	%fd56, %fd6, %fd7;
	sqrt.rn.f64 	%fd57, %fd5;
	setp.nan.f64 	%p17, %fd56, %fd56;
	copysign.f64 	%fd58, %fd75, %fd77;
	selp.f64 	%fd59, %fd56, %fd58, %p17;
	mul.f64 	%fd60, %fd59, 0d4066800000000000;
	div.rn.f64 	%fd61, %fd60, 0d400921FB54442D18;
	setp.lt.f64 	%p18, %fd61, 0d0000000000000000;
	add.f64 	%fd62, %fd61, 0d4066800000000000;
	selp.f64 	%fd63, %fd62, %fd61, %p18;
	setp.eq.f64 	%p19, %fd63, 0d4066800000000000;
	selp.f64 	%fd64, 0d0000000000000000, %fd63, %p19;
	div.rn.f64 	%fd65, %fd64, 0d4034000000000000;
	cvt.rzi.s32.f64 	%r57, %fd65;
	mul.hi.s32 	%r58, %r57, 954437177;
	shr.u32 	%r59, %r58, 31;
	shr.s32 	%r60, %r58, 1;
	add.s32 	%r61, %r60, %r59;
	mul.lo.s32 	%r62, %r61, 9;
	sub.s32 	%r63, %r57, %r62;
	mul.wide.s32 	%rd13, %r63, 8;
	add.s64 	%rd14, %rd2, %rd13;
	ld.local.f64 	%fd66, [%rd14+8];
	sub.f64 	%fd67, %fd66, %fd64;
	div.rn.f64 	%fd68, %fd67, 0d4034000000000000;
	mul.f64 	%fd69, %fd57, %fd68;
	sub.f64 	%fd70, %fd69, %fd57;
	abs.f64 	%fd71, %fd70;
	shr.u32 	%r64, %r77, 3;
	add.s32 	%r65, %r64, %r11;
	mul.lo.s32 	%r66, %r65, 9;
	add.s32 	%r67, %r63, %r66;
	mul.wide.s32 	%rd15, %r67, 8;
	add.s64 	%rd16, %rd3, %rd15;
	atom.global.add.f64 	%fd72, [%rd16], %fd69;
	cvt.u16.u32 	%rs1, %r63;
	add.s16 	%rs2, %rs1, 1;
	cvt.s16.s8 	%rs3, %rs2;
	mul.lo.s16 	%rs4, %rs3, 57;
	shr.u16 	%rs5, %rs4, 15;
	shr.s16 	%rs6, %rs4, 9;
	add.s16 	%rs7, %rs6, %rs5;
	mul.lo.s16 	%rs8, %rs7, 9;
	sub.s16 	%rs9, %rs2, %rs8;
	cvt.u32.u16 	%r68, %rs9;
	cvt.s32.s8 	%r69, %r68;
	add.s32 	%r70, %r66, %r69;
	mul.wide.s32 	%rd17, %r70, 8;
	add.s64 	%rd18, %rd3, %rd17;
	atom.global.add.f64 	%fd73, [%rd18], %fd71;
	add.s32 	%r77, %r77, %r5;
	add.s32 	%r76, %r76, %r5;
	add.s32 	%r75, %r75, %r5;
	sub.s32 	%r74, %r74, %r5;
	sub.s32 	%r73, %r73, %r5;
	add.s32 	%r72, %r72, %r5;
	setp.lt.s32 	%p20, %r77, %r29;
	@%p20 bra 	$L__BB0_4;
$L__BB0_15:
	add.s32 	%r71, %r71, %r7;
	setp.lt.s32 	%p21, %r71, %r28;
	@%p21 bra 	$L__BB0_2;
$L__BB0_16:
	ret;

}
	// .globl	_Z11copyBinDataPdS_iii
.visible .entry _Z11copyBinDataPdS_iii(
	.param .u64 .ptr .align 1 _Z11copyBinDataPdS_iii_param_0,
	.param .u64 .ptr .align 1 _Z11copyBinDataPdS_iii_param_1,
	.param .u32 _Z11copyBinDataPdS_iii_param_2,
	.param .u32 _Z11copyBinDataPdS_iii_param_3,
	.param .u32 _Z11copyBinDataPdS_iii_param_4
)
{
	.reg .pred 	%p<4>;
	.reg .b32 	%r<28>;
	.reg .b64 	%rd<9>;
	.reg .b64 	%fd<2>;

	ld.param.u64 	%rd3, [_Z11copyBinDataPdS_iii_param_0];
	ld.param.u64 	%rd4, [_Z11copyBinDataPdS_iii_param_1];
	ld.param.u32 	%r7, [_Z11copyBinDataPdS_iii_param_3];
	ld.param.u32 	%r8, [_Z11copyBinDataPdS_iii_param_4];
	mov.u32 	%r9, %ctaid.x;
	mov.u32 	%r1, %ntid.x;
	mov.u32 	%r10, %tid.x;
	mad.lo.s32 	%r27, %r9, %r1, %r10;
	setp.ge.s32 	%p1, %r27, %r8;
	@%p1 bra 	$L__BB1_3;
	add.s32 	%r3, %r7, -1;
	mov.u32 	%r11, %nctaid.x;
	mul.lo.s32 	%r4, %r1, %r11;
	cvta.to.global.u64 	%rd1, %rd4;
	cvta.to.global.u64 	%rd2, %rd3;
$L__BB1_2:
	mul.hi.s32 	%r12, %r27, 954437177;
	shr.u32 	%r13, %r12, 31;
	shr.s32 	%r14, %r12, 3;
	add.s32 	%r15, %r14, %r13;
	mul.lo.s32 	%r16, %r15, 36;
	sub.s32 	%r17, %r27, %r16;
	div.s32 	%r18, %r15, %r3;
	mul.lo.s32 	%r19, %r18, %r3;
	sub.s32 	%r20, %r15, %r19;
	setp.gt.s32 	%p2, %r17, 17;
	add.s32 	%r21, %r17, -18;
	selp.b32 	%r22, %r21, %r17, %p2;
	selp.u32 	%r23, 1, 0, %p2;
	add.s32 	%r24, %r18, %r23;
	mad.lo.s32 	%r25, %r24, %r7, %r20;
	mad.lo.s32 	%r26, %r25, 9, %r22;
	mul.wide.s32 	%rd5, %r26, 8;
	add.s64 	%rd6, %rd1, %rd5;
	ld.global.f64 	%fd1, [%rd6];
	mul.wide.s32 	%rd7, %r27, 8;
	add.s64 	%rd8, %rd2, %rd7;
	st.global.f64 	[%rd8], %fd1;
	add.s32 	%r27, %r27, %r4;
	setp.lt.s32 	%p3, %r27, %r8;
	@%p3 bra 	$L__BB1_2;
$L__BB1_3:
	ret;

}
	// .globl	_Z6L2normPdS_i
.visible .entry _Z6L2normPdS_i(
	.param .u64 .ptr .align 1 _Z6L2normPdS_i_param_0,
	.param .u64 .ptr .align 1 _Z6L2normPdS_i_param_1,
	.param .u32 _Z6L2normPdS_i_param_2
)
{
	.reg .pred 	%p<4>;
	.reg .b32 	%r<17>;
	.reg .b64 	%rd<9>;
	.reg .b64 	%fd<78>;

	ld.param.u64 	%rd5, [_Z6L2normPdS_i_param_0];
	ld.param.u64 	%rd6, [_Z6L2normPdS_i_param_1];
	ld.param.u32 	%r6, [_Z6L2normPdS_i_param_2];
	mov.u32 	%r7, %ctaid.x;
	mov.u32 	%r1, %ntid.x;
	mov.u32 	%r8, %tid.x;
	mad.lo.s32 	%r16, %r7, %r1, %r8;
	setp.ge.s32 	%p1, %r16, %r6;
	@%p1 bra 	$L__BB2_5;
	mov.u32 	%r9, %nctaid.x;
	mul.lo.s32 	%r3, %r1, %r9;
	cvta.to.global.u64 	%rd1, %rd6;
	cvta.to.global.u64 	%rd2, %rd5;
$L__BB2_2:
	mul.hi.s32 	%r10, %r16, 954437177;
	shr.u32 	%r11, %r10, 31;
	shr.s32 	%r12, %r10, 3;
	add.s32 	%r13, %r12, %r11;
	mad.lo.s32 	%r14, %r16, 954437177, 238609292;
	shf.l.wrap.b32 	%r15, %r14, %r14, 30;
	setp.gt.u32 	%p2, %r15, 119304646;
	mul.wide.s32 	%rd7, %r16, 8;
	add.s64 	%rd3, %rd2, %rd7;
	mul.wide.s32 	%rd8, %r13, 8;
	add.s64 	%rd4, %rd1, %rd8;
	@%p2 bra 	$L__BB2_4;
	ld.global.f64 	%fd1, [%rd3];
	ld.global.f64 	%fd2, [%rd3+8];
	mul.f64 	%fd3, %fd2, %fd2;
	fma.rn.f64 	%fd4, %fd1, %fd1, %fd3;
	ld.global.f64 	%fd5, [%rd3+16];
	fma.rn.f64 	%fd6, %fd5, %fd5, %fd4;
	ld.global.f64 	%fd7, [%rd3+24];
	fma.rn.f64 	%fd8, %fd7, %fd7, %fd6;
	ld.global.f64 	%fd9, [%rd3+32];
	fma.rn.f64 	%fd10, %fd9, %fd9, %fd8;
	ld.global.f64 	%fd11, [%rd3+40];
	fma.rn.f64 	%fd12, %fd11, %fd11, %fd10;
	ld.global.f64 	%fd13, [%rd3+48];
	fma.rn.f64 	%fd14, %fd13, %fd13, %fd12;
	ld.global.f64 	%fd15, [%rd3+56];
	fma.rn.f64 	%fd16, %fd15, %fd15, %fd14;
	ld.global.f64 	%fd17, [%rd3+64];
	fma.rn.f64 	%fd18, %fd17, %fd17, %fd16;
	ld.global.f64 	%fd19, [%rd3+72];
	fma.rn.f64 	%fd20, %fd19, %fd19, %fd18;
	ld.global.f64 	%fd21, [%rd3+80];
	fma.rn.f64 	%fd22, %fd21, %fd21, %fd20;
	ld.global.f64 	%fd23, [%rd3+88];
	fma.rn.f64 	%fd24, %fd23, %fd23, %fd22;
	ld.global.f64 	%fd25, [%rd3+96];
	fma.rn.f64 	%fd26, %fd25, %fd25, %fd24;
	ld.global.f64 	%fd27, [%rd3+104];
	fma.rn.f64 	%fd28, %fd27, %fd27, %fd26;
	ld.global.f64 	%fd29, [%rd3+112];
	fma.rn.f64 	%fd30, %fd29, %fd29, %fd28;
	ld.global.f64 	%fd31, [%rd3+120];
	fma.rn.f64 	%fd32, %fd31, %fd31, %fd30;
	ld.global.f64 	%fd33, [%rd3+128];
	fma.rn.f64 	%fd34, %fd33, %fd33, %fd32;
	ld.global.f64 	%fd35, [%rd3+136];
	fma.rn.f64 	%fd36, %fd35, %fd35, %fd34;
	ld.global.f64 	%fd37, [%rd3+144];
	fma.rn.f64 	%fd38, %fd37, %fd37, %fd36;
	ld.global.f64 	%fd39, [%rd3+152];
	fma.rn.f64 	%fd40, %fd39, %fd39, %fd38;
	ld.global.f64 	%fd41, [%rd3+160];
	fma.rn.f64 	%fd42, %fd41, %fd41, %fd40;
	ld.global.f64 	%fd43, [%rd3+168];
	fma.rn.f64 	%fd44, %fd43, %fd43, %fd42;
	ld.global.f64 	%fd45, [%rd3+176];
	fma.rn.f64 	%fd46, %fd45, %fd45, %fd44;
	ld.global.f64 	%fd47, [%rd3+184];
	fma.rn.f64 	%fd48, %fd47, %fd47, %fd46;
	ld.global.f64 	%fd49, [%rd3+192];
	fma.rn.f64 	%fd50, %fd49, %fd49, %fd48;
	ld.global.f64 	%fd51, [%rd3+200];
	fma.rn.f64 	%fd52, %fd51, %fd51, %fd50;
	ld.global.f64 	%fd53, [%rd3+208];
	fma.rn.f64 	%fd54, %fd53, %fd53, %fd52;
	ld.global.f64 	%fd55, [%rd3+216];
	fma.rn.f64 	%fd56, %fd55, %fd55, %fd54;
	ld.global.f64 	%fd57, [%rd3+224];
	fma.rn.f64 	%fd58, %fd57, %fd57, %fd56;
	ld.global.f64 	%fd59, [%rd3+232];
	fma.rn.f64 	%fd60, %fd59, %fd59, %fd58;
	ld.global.f64 	%fd61, [%rd3+240];
	fma.rn.f64 	%fd62, %fd61, %fd61, %fd60;
	ld.global.f64 	%fd63, [%rd3+248];
	fma.rn.f64 	%fd64, %fd63, %fd63, %fd62;
	ld.global.f64 	%fd65, [%rd3+256];
	fma.rn.f64 	%fd66, %fd65, %fd65, %fd64;
	ld.global.f64 	%fd67, [%rd3+264];
	fma.rn.f64 	%fd68, %fd67, %fd67, %fd66;
	ld.global.f64 	%fd69, [%rd3+272];
	fma.rn.f64 	%fd70, %fd69, %fd69, %fd68;
	ld.global.f64 	%fd71, [%rd3+280];
	fma.rn.f64 	%fd72, %fd71, %fd71, %fd70;
	st.global.f64 	[%rd4], %fd72;
$L__BB2_4:
	bar.sync 	0;
	ld.global.f64 	%fd73, [%rd4];
	add.f64 	%fd74, %fd73, 0d3D719799812DEA11;
	sqrt.rn.f64 	%fd75, %fd74;
	ld.global.f64 	%fd76, [%rd3];
	div.rn.f64 	%fd77, %fd76, %fd75;
	st.global.f64 	[%rd3], %fd77;
	add.s32 	%r16, %r16, %r3;
	setp.lt.s32 	%p3, %r16, %r6;
	@%p3 bra 	$L__BB2_2;
$L__BB2_5:
	ret;

}


// ===== COMPILED SASS (sm_100) =====

	.target	sm_100

	.elftype	@"ET_EXEC"


//--------------------- .note.nv.tkinfo           --------------------------
	.section	.note.nv.tkinfo,"",@"SHT_NOTE"
	.sectionflags	@"SHF_NOTE_NV_TKINFO"
	.tkinfo
        /*0018*/ 	.word	0x00000002
        /*0030*/ 	.string	""
        /*0030*/ 	.string	"ptxas"
        /*0030*/ 	.string	"Cuda compilation tools, release 13.0, V13.0.88"
        /*0030*/ 	.string	"Build cuda_13.0.r13.0/compiler.36424714_0"
        /*0030*/ 	.string	"-arch sm_100 -m 64 "



//--------------------- .note.nv.cuinfo           --------------------------
	.section	.note.nv.cuinfo,"",@"SHT_NOTE"
	.sectionflags	@"SHF_NOTE_NV_CUINFO"
        /*0018*/ 	.short	0x0002
        /*001a*/ 	.short	0x0064
        /*001c*/ 	.short	0x0082
	.zero		2


//--------------------- .nv.info                  --------------------------
	.section	.nv.info,"",@"SHT_CUDA_INFO"
	.align	4


	//----- nvinfo : EIATTR_REGCOUNT
	.align		4
        /*0000*/ 	.byte	0x04, 0x2f
        /*0002*/ 	.short	(.L_1 - .L_0)
	.align		4
.L_0:
        /*0004*/ 	.word	index@(_Z12compute_binsPdPhii)
        /*0008*/ 	.word	0x0000002a


	//----- nvinfo : EIATTR_FRAME_SIZE
	.align		4
.L_1:
        /*000c*/ 	.byte	0x04, 0x11
        /*000e*/ 	.short	(.L_3 - .L_2)
	.align		4
.L_2:
        /*0010*/ 	.word	index@($__internal_3_$__cuda_sm20_dsqrt_rn_f64_mediumpath_v1)
        /*0014*/ 	.word	0x00000050


	//----- nvinfo : EIATTR_FRAME_SIZE
	.align		4
.L_3:
        /*0018*/ 	.byte	0x04, 0x11
        /*001a*/ 	.short	(.L_5 - .L_4)
	.align		4
.L_4:
        /*001c*/ 	.word	index@($__internal_2_$__cuda_sm20_div_rn_f64_full)
        /*0020*/ 	.word	0x00000050


	//----- nvinfo : EIATTR_FRAME_SIZE
	.align		4
.L_5:
        /*0024*/ 	.byte	0x04, 0x11
        /*0026*/ 	.short	(.L_7 - .L_6)
	.align		4
.L_6:
        /*0028*/ 	.word	index@(_Z12compute_binsPdPhii)
        /*002c*/ 	.word	0x00000050


	//----- nvinfo : EIATTR_REGCOUNT
	.align		4
.L_7:
        /*0030*/ 	.byte	0x04, 0x2f
        /*0032*/ 	.short	(.L_9 - .L_8)
	.align		4
.L_8:
        /*0034*/ 	.word	index@(_Z11copyBinDataPdS_iii)
        /*0038*/ 	.word	0x00000013


	//----- nvinfo : EIATTR_FRAME_SIZE
	.align		4
.L_9:
        /*003c*/ 	.byte	0x04, 0x11
        /*003e*/ 	.short	(.L_11 - .L_10)
	.align		4
.L_10:
        /*0040*/ 	.word	index@(_Z11copyBinDataPdS_iii)
        /*0044*/ 	.word	0x00000000


	//----- nvinfo : EIATTR_REGCOUNT
	.align		4
.L_11:
        /*0048*/ 	.byte	0x04, 0x2f
        /*004a*/ 	.short	(.L_13 - .L_12)
	.align		4
.L_12:
        /*004c*/ 	.word	index@(_Z6L2normPdS_i)
        /*0050*/ 	.word	0x0000001e


	//----- nvinfo : EIATTR_FRAME_SIZE
	.align		4
.L_13:
        /*0054*/ 	.byte	0x04, 0x11
        /*0056*/ 	.short	(.L_15 - .L_14)
	.align		4
.L_14:
        /*0058*/ 	.word	index@($__internal_1_$__cuda_sm20_dsqrt_rn_f64_mediumpath_v1)
        /*005c*/ 	.word	0x00000000


	//----- nvinfo : EIATTR_FRAME_SIZE
	.align		4
.L_15:
        /*0060*/ 	.byte	0x04, 0x11
        /*0062*/ 	.short	(.L_17 - .L_16)
	.align		4
.L_16:
        /*0064*/ 	.word	index@($__internal_0_$__cuda_sm20_div_rn_f64_full)
        /*0068*/ 	.word	0x00000000


	//----- nvinfo : EIATTR_FRAME_SIZE
	.align		4
.L_17:
        /*006c*/ 	.byte	0x04, 0x11
        /*006e*/ 	.short	(.L_19 - .L_18)
	.align		4
.L_18:
        /*0070*/ 	.word	index@(_Z6L2normPdS_i)
        /*0074*/ 	.word	0x00000000


	//----- nvinfo : EIATTR_MIN_STACK_SIZE
	.align		4
.L_19:
        /*0078*/ 	.byte	0x04, 0x12
        /*007a*/ 	.short	(.L_21 - .L_20)
	.align		4
.L_20:
        /*007c*/ 	.word	index@(_Z6L2normPdS_i)
        /*0080*/ 	.word	0x00000000


	//----- nvinfo : EIATTR_MIN_STACK_SIZE
	.align		4
.L_21:
        /*0084*/ 	.byte	0x04, 0x12
        /*0086*/ 	.short	(.L_23 - .L_22)
	.align		4
.L_22:
        /*0088*/ 	.word	index@(_Z11copyBinDataPdS_iii)
        /*008c*/ 	.word	0x00000000


	//----- nvinfo : EIATTR_MIN_STACK_SIZE
	.align		4
.L_23:
        /*0090*/ 	.byte	0x04, 0x12
        /*0092*/ 	.short	(.L_25 - .L_24)
	.align		4
.L_24:
        /*0094*/ 	.word	index@(_Z12compute_binsPdPhii)
        /*0098*/ 	.word	0x00000050
.L_25:


//--------------------- .nv.compat                --------------------------
	.section	.nv.compat,"",@"SHT_CUDA_COMPAT_INFO"
	.align	4
        /*0000*/ 	.byte	0x02, 0x09, 0x00, 0x00, 0x02, 0x02, 0x01, 0x00, 0x02, 0x05, 0x05, 0x00, 0x03, 0x07, 0x01, 0x01
        /*0010*/ 	.byte	0x02, 0x03, 0x00, 0x00, 0x02, 0x06, 0x01, 0x00, 0x04, 0x0b, 0x08, 0x00, 0x01, 0x00, 0x00, 0x00
        /*0020*/ 	.byte	0x00, 0x00, 0x00, 0x00


//--------------------- .nv.info._Z6L2normPdS_i   --------------------------
	.section	.nv.info._Z6L2normPdS_i,"",@"SHT_CUDA_INFO"
	.sectionflags	@""
	.align	4


	//----- nvinfo : EIATTR_CUDA_API_VERSION
	.align		4
        /*0000*/ 	.byte	0x04, 0x37
        /*0002*/ 	.short	(.L_27 - .L_26)
.L_26:
        /*0004*/ 	.word	0x00000082


	//----- nvinfo : EIATTR_KPARAM_INFO
	.align		4
.L_27:
        /*0008*/ 	.byte	0x04, 0x17
        /*000a*/ 	.short	(.L_29 - .L_28)
.L_28:
        /*000c*/ 	.word	0x00000000
        /*0010*/ 	.short	0x0002
        /*0012*/ 	.short	0x0010
        /*0014*/ 	.byte	0x00, 0xf0, 0x11, 0x00


	//----- nvinfo : EIATTR_KPARAM_INFO
	.align		4
.L_29:
        /*0018*/ 	.byte	0x04, 0x17
        /*001a*/ 	.short	(.L_31 - .L_30)
.L_30:
        /*001c*/ 	.word	0x00000000
        /*0020*/ 	.short	0x0001
        /*0022*/ 	.short	0x0008
        /*0024*/ 	.byte	0x00, 0xf5, 0x21, 0x00


	//----- nvinfo : EIATTR_KPARAM_INFO
	.align		4
.L_31:
        /*0028*/ 	.byte	0x04, 0x17
        /*002a*/ 	.short	(.L_33 - .L_32)
.L_32:
        /*002c*/ 	.word	0x00000000
        /*0030*/ 	.short	0x0000
        /*0032*/ 	.short	0x0000
        /*0034*/ 	.byte	0x00, 0xf5, 0x21, 0x00


	//----- nvinfo : EIATTR_SPARSE_MMA_MASK
	.align		4
.L_33:
        /*0038*/ 	.byte	0x03, 0x50
        /*003a*/ 	.short	0x0000


	//----- nvinfo : EIATTR_MAXREG_COUNT
	.align		4
        /*003c*/ 	.byte	0x03, 0x1b
        /*003e*/ 	.short	0x00ff


	//----- nvinfo : EIATTR_NUM_BARRIERS
	.align		4
        /*0040*/ 	.byte	0x02, 0x4c
        /*0042*/ 	.byte	0x01
	.zero		1


	//----- nvinfo : EIATTR_MERCURY_ISA_VERSION
	.align		4
        /*0044*/ 	.byte	0x03, 0x5f
        /*0046*/ 	.short	0x0101


	//----- nvinfo : EIATTR_VRC_CTA_INIT_COUNT
	.align		4
        /*0048*/ 	.byte	0x02, 0x4a
	.zero		1
	.zero		1


	//----- nvinfo : EIATTR_EXIT_INSTR_OFFSETS
	.align		4
        /*004c*/ 	.byte	0x04, 0x1c
        /*004e*/ 	.short	(.L_35 - .L_34)


	//   ....[0]....
.L_34:
        /*0050*/ 	.word	0x00000070


	//   ....[1]....
        /*0054*/ 	.word	0x00000960


	//----- nvinfo : EIATTR_CRS_STACK_SIZE
	.align		4
.L_35:
        /*0058*/ 	.byte	0x04, 0x1e
        /*005a*/ 	.short	(.L_37 - .L_36)
.L_36:
        /*005c*/ 	.word	0x00000000


	//----- nvinfo : EIATTR_CBANK_PARAM_SIZE
	.align		4
.L_37:
        /*0060*/ 	.byte	0x03, 0x19
        /*0062*/ 	.short	0x0014


	//----- nvinfo : EIATTR_PARAM_CBANK
	.align		4
        /*0064*/ 	.byte	0x04, 0x0a
        /*0066*/ 	.short	(.L_39 - .L_38)
	.align		4
.L_38:
        /*0068*/ 	.word	index@(.nv.constant0._Z6L2normPdS_i)
        /*006c*/ 	.short	0x0380
        /*006e*/ 	.short	0x0014


	//----- nvinfo : EIATTR_SW_WAR
	.align		4
.L_39:
        /*0070*/ 	.byte	0x04, 0x36
        /*0072*/ 	.short	(.L_41 - .L_40)
.L_40:
        /*0074*/ 	.word	0x00000008
.L_41:


//--------------------- .nv.info._Z11copyBinDataPdS_iii --------------------------
	.section	.nv.info._Z11copyBinDataPdS_iii,"",@"SHT_CUDA_INFO"
	.sectionflags	@""
	.align	4


	//----- nvinfo : EIATTR_CUDA_API_VERSION
	.align		4
        /*0000*/ 	.byte	0x04, 0x37
        /*0002*/ 	.short	(.L_43 - .L_42)
.L_42:
        /*0004*/ 	.word	0x00000082


	//----- nvinfo : EIATTR_KPARAM_INFO
	.align		4
.L_43:
        /*0008*/ 	.byte	0x04, 0x17
        /*000a*/ 	.short	(.L_45 - .L_44)
.L_44:
        /*000c*/ 	.word	0x00000000
        /*0010*/ 	.short	0x0004
        /*0012*/ 	.short	0x0018
        /*0014*/ 	.byte	0x00, 0xf0, 0x11, 0x00


	//----- nvinfo : EIATTR_KPARAM_INFO
	.align		4
.L_45:
        /*0018*/ 	.byte	0x04, 0x17
        /*001a*/ 	.short	(.L_47 - .L_46)
.L_46:
        /*001c*/ 	.word	0x00000000
        /*0020*/ 	.short	0x0003
        /*0022*/ 	.short	0x0014
        /*0024*/ 	.byte	0x00, 0xf0, 0x11, 0x00


	//----- nvinfo : EIATTR_KPARAM_INFO
	.align		4
.L_47:
        /*0028*/ 	.byte	0x04, 0x17
        /*002a*/ 	.short	(.L_49 - .L_48)
.L_48:
        /*002c*/ 	.word	0x00000000
        /*0030*/ 	.short	0x0002
        /*0032*/ 	.short	0x0010
        /*0034*/ 	.byte	0x00, 0xf0, 0x11, 0x00


	//----- nvinfo : EIATTR_KPARAM_INFO
	.align		4
.L_49:
        /*0038*/ 	.byte	0x04, 0x17
        /*003a*/ 	.short	(.L_51 - .L_50)
.L_50:
        /*003c*/ 	.word	0x00000000
        /*0040*/ 	.short	0x0001
        /*0042*/ 	.short	0x0008
        /*0044*/ 	.byte	0x00, 0xf5, 0x21, 0x00


	//----- nvinfo : EIATTR_KPARAM_INFO
	.align		4
.L_51:
        /*0048*/ 	.byte	0x04, 0x17
        /*004a*/ 	.short	(.L_53 - .L_52)
.L_52:
        /*004c*/ 	.word	0x00000000
        /*0050*/ 	.short	0x0000
        /*0052*/ 	.short	0x0000
        /*0054*/ 	.byte	0x00, 0xf5, 0x21, 0x00


	//----- nvinfo : EIATTR_SPARSE_MMA_MASK
	.align		4
.L_53:
        /*0058*/ 	.byte	0x03, 0x50
        /*005a*/ 	.short	0x0000


	//----- nvinfo : EIATTR_MAXREG_COUNT
	.align		4
        /*005c*/ 	.byte	0x03, 0x1b
        /*005e*/ 	.short	0x00ff


	//----- nvinfo : EIATTR_MERCURY_ISA_VERSION
	.align		4
        /*0060*/ 	.byte	0x03, 0x5f
        /*0062*/ 	.short	0x0101


	//----- nvinfo : EIATTR_VRC_CTA_INIT_COUNT
	.align		4
        /*0064*/ 	.byte	0x02, 0x4a
	.zero		1
	.zero		1


	//----- nvinfo : EIATTR_EXIT_INSTR_OFFSETS
	.align		4
        /*0068*/ 	.byte	0x04, 0x1c
        /*006a*/ 	.short	(.L_55 - .L_54)


	//   ....[0]....
.L_54:
        /*006c*/ 	.word	0x00000070


	//   ....[1]....
        /*0070*/ 	.word	0x000003f0


	//----- nvinfo : EIATTR_CRS_STACK_SIZE
	.align		4
.L_55:
        /*0074*/ 	.byte	0x04, 0x1e
        /*0076*/ 	.short	(.L_57 - .L_56)
.L_56:
        /*0078*/ 	.word	0x00000000


	//----- nvinfo : EIATTR_CBANK_PARAM_SIZE
	.align		4
.L_57:
        /*007c*/ 	.byte	0x03, 0x19
        /*007e*/ 	.short	0x001c


	//----- nvinfo : EIATTR_PARAM_CBANK
	.align		4
        /*0080*/ 	.byte	0x04, 0x0a
        /*0082*/ 	.short	(.L_59 - .L_58)
	.align		4
.L_58:
        /*0084*/ 	.word	index@(.nv.constant0._Z11copyBinDataPdS_iii)
        /*0088*/ 	.short	0x0380
        /*008a*/ 	.short	0x001c


	//----- nvinfo : EIATTR_SW_WAR
	.align		4
.L_59:
        /*008c*/ 	.byte	0x04, 0x36
        /*008e*/ 	.short	(.L_61 - .L_60)
.L_60:
        /*0090*/ 	.word	0x00000008
.L_61:


//--------------------- .nv.info._Z12compute_binsPdPhii --------------------------
	.section	.nv.info._Z12compute_binsPdPhii,"",@"SHT_CUDA_INFO"
	.sectionflags	@""
	.align	4


	//----- nvinfo : EIATTR_CUDA_API_VERSION
	.align		4
        /*0000*/ 	.byte	0x04, 0x37
        /*0002*/ 	.short	(.L_63 - .L_62)
.L_62:
        /*0004*/ 	.word	0x00000082


	//----- nvinfo : EIATTR_KPARAM_INFO
	.align		4
.L_63:
        /*0008*/ 	.byte	0x04, 0x17
        /*000a*/ 	.short	(.L_65 - .L_64)
.L_64:
        /*000c*/ 	.word	0x00000000
        /*0010*/ 	.short	0x0003
        /*0012*/ 	.short	0x0014
        /*0014*/ 	.byte	0x00, 0xf0, 0x11, 0x00


	//----- nvinfo : EIATTR_KPARAM_INFO
	.align		4
.L_65:
        /*0018*/ 	.byte	0x04, 0x17
        /*001a*/ 	.short	(.L_67 - .L_66)
.L_66:
        /*001c*/ 	.word	0x00000000
        /*0020*/ 	.short	0x0002
        /*0022*/ 	.short	0x0010
        /*0024*/ 	.byte	0x00, 0xf0, 0x11, 0x00


	//----- nvinfo : EIATTR_KPARAM_INFO
	.align		4
.L_67:
        /*0028*/ 	.byte	0x04, 0x17
        /*002a*/ 	.short	(.L_69 - .L_68)
.L_68:
        /*002c*/ 	.word	0x00000000
        /*0030*/ 	.short	0x0001
        /*0032*/ 	.short	0x0008
        /*0034*/ 	.byte	0x00, 0xf5, 0x21, 0x00


	//----- nvinfo : EIATTR_KPARAM_INFO
	.align		4
.L_69:
        /*0038*/ 	.byte	0x04, 0x17
        /*003a*/ 	.short	(.L_71 - .L_70)
.L_70:
        /*003c*/ 	.word	0x00000000
        /*0040*/ 	.short	0x0000
        /*0042*/ 	.short	0x0000
        /*0044*/ 	.byte	0x00, 0xf5, 0x21, 0x00


	//----- nvinfo : EIATTR_SPARSE_MMA_MASK
	.align		4
.L_71:
        /*0048*/ 	.byte	0x03, 0x50
        /*004a*/ 	.short	0x0000


	//----- nvinfo : EIATTR_MAXREG_COUNT
	.align		4
        /*004c*/ 	.byte	0x03, 0x1b
        /*004e*/ 	.short	0x00ff


	//----- nvinfo : EIATTR_MERCURY_ISA_VERSION
	.align		4
        /*0050*/ 	.byte	0x03, 0x5f
        /*0052*/ 	.short	0x0101


	//----- nvinfo : EIATTR_VRC_CTA_INIT_COUNT
	.align		4
        /*0054*/ 	.byte	0x02, 0x4a
	.zero		1
	.zero		1


	//----- nvinfo : EIATTR_EXIT_INSTR_OFFSETS
	.align		4
        /*0058*/ 	.byte	0x04, 0x1c
        /*005a*/ 	.short	(.L_73 - .L_72)


	//   ....[0]....
.L_72:
        /*005c*/ 	.word	0x00000240


	//   ....[1]....
        /*0060*/ 	.word	0x000016c0


	//----- nvinfo : EIATTR_CRS_STACK_SIZE
	.align		4
.L_73:
        /*0064*/ 	.byte	0x04, 0x1e
        /*0066*/ 	.short	(.L_75 - .L_74)
.L_74:
        /*0068*/ 	.word	0x00000000


	//----- nvinfo : EIATTR_CBANK_PARAM_SIZE
	.align		4
.L_75:
        /*006c*/ 	.byte	0x03, 0x19
        /*006e*/ 	.short	0x0018


	//----- nvinfo : EIATTR_PARAM_CBANK
	.align		4
        /*0070*/ 	.byte	0x04, 0x0a
        /*0072*/ 	.short	(.L_77 - .L_76)
	.align		4
.L_76:
        /*0074*/ 	.word	index@(.nv.constant0._Z12compute_binsPdPhii)
        /*0078*/ 	.short	0x0380
        /*007a*/ 	.short	0x0018


	//----- nvinfo : EIATTR_SW_WAR
	.align		4
.L_77:
        /*007c*/ 	.byte	0x04, 0x36
        /*007e*/ 	.short	(.L_79 - .L_78)
.L_78:
        /*0080*/ 	.word	0x00000008
.L_79:


//--------------------- .nv.callgraph             --------------------------
	.section	.nv.callgraph,"",@"SHT_CUDA_CALLGRAPH"
	.align	4
	.sectionentsize	8
	.align		4
        /*0000*/ 	.word	0x00000000
	.align		4
        /*0004*/ 	.word	0xffffffff
	.align		4
        /*0008*/ 	.word	0x00000000
	.align		4
        /*000c*/ 	.word	0xfffffffe
	.align		4
        /*0010*/ 	.word	0x00000000
	.align		4
        /*0014*/ 	.word	0xfffffffd
	.align		4
        /*0018*/ 	.word	0x00000000
	.align		4
        /*001c*/ 	.word	0xfffffffc


//--------------------- .text._Z6L2normPdS_i      --------------------------
	.section	.text._Z6L2normPdS_i,"ax",@progbits
	.align	128
        .global         _Z6L2normPdS_i
        .type           _Z6L2normPdS_i,@function
        .size           _Z6L2normPdS_i,(.L_x_43 - _Z6L2normPdS_i)
        .other          _Z6L2normPdS_i,@"STO_CUDA_ENTRY STV_DEFAULT"
_Z6L2normPdS_i:
.text._Z6L2normPdS_i:
[----:B------:R-:W-:Y:S01]  /*0000*/  LDC R1, c[0x0][0x37c] ;  /* 0x0000df00ff017b82 */ /* 0x000fe20000000800 */
[----:B------:R-:W0:Y:S07]  /*0010*/  S2R R2, SR_TID.X ;  /* 0x0000000000027919 */ /* 0x000e2e0000002100 */
[----:B------:R-:W0:Y:S01]  /*0020*/  S2UR UR4, SR_CTAID.X ;  /* 0x00000000000479c3 */ /* 0x000e220000002500 */
[----:B------:R-:W1:Y:S07]  /*0030*/  LDCU UR5, c[0x0][0x390] ;  /* 0x00007200ff0577ac */ /* 0x000e6e0008000800 */
[----:B------:R-:W0:Y:S02]  /*0040*/  LDC R3, c[0x0][0x360] ;  /* 0x0000d800ff037b82 */ /* 0x000e240000000800 */
[----:B0-----:R-:W-:-:S05]  /*0050*/  IMAD R2, R3, UR4, R2 ;  /* 0x0000000403027c24 */ /* 0x001fca000f8e0202 */
[----:B-1----:R-:W-:-:S13]  /*0060*/  ISETP.GE.AND P0, PT, R2, UR5, PT ;  /* 0x0000000502007c0c */ /* 0x002fda000bf06270 */
[----:B------:R-:W-:Y:S05]  /*0070*/  @P0 EXIT ;  /* 0x000000000000094d */ /* 0x000fea0003800000 */
[----:B------:R-:W0:Y:S01]  /*0080*/  LDC.64 R16, c[0x0][0x380] ;  /* 0x0000e000ff107b82 */ /* 0x000e220000000a00 */
[----:B------:R-:W1:Y:S01]  /*0090*/  LDCU UR4, c[0x0][0x370] ;  /* 0x00006e00ff0477ac */ /* 0x000e620008000800 */
[----:B------:R-:W2:Y:S06]  /*00a0*/  LDCU.64 UR6, c[0x0][0x358] ;  /* 0x00006b00ff0677ac */ /* 0x000eac0008000a00 */
[----:B------:R-:W3:Y:S01]  /*00b0*/  LDC.64 R14, c[0x0][0x388] ;  /* 0x0000e200ff0e7b82 */ /* 0x000ee20000000a00 */
[----:B------:R-:W4:Y:S01]  /*00c0*/  LDCU UR8, c[0x0][0x390] ;  /* 0x00007200ff0877ac */ /* 0x000f220008000800 */
[----:B-1----:R-:W-:-:S07]  /*00d0*/  IMAD R3, R3, UR4, RZ ;  /* 0x0000000403037c24 */ /* 0x002fce000f8e02ff */
.L_x_5:
[----:B-1----:R-:W-:Y:S02]  /*00e0*/  IMAD.MOV.U32 R5, RZ, RZ, 0x38e38e39 ;  /* 0x38e38e39ff057424 */ /* 0x002fe400078e00ff */
[----:B------:R-:W-:-:S04]  /*00f0*/  IMAD.HI R0, R2, 0x38e38e39, RZ ;  /* 0x38e38e3902007827 */ /* 0x000fc800078e02ff */
[C---:B------:R-:W-:Y:S01]  /*0100*/  IMAD R4, R2.reuse, R5, 0xe38e38c ;  /* 0x0e38e38c02047424 */ /* 0x040fe200078e0205 */
[----:B------:R-:W-:Y:S01]  /*0110*/  SHF.R.U32.HI R5, RZ, 0x1f, R0 ;  /* 0x0000001fff057819 */ /* 0x000fe20000011600 */
[----:B0-----:R-:W-:-:S03]  /*0120*/  IMAD.WIDE R12, R2, 0x8, R16 ;  /* 0x00000008020c7825 */ /* 0x001fc600078e0210 */
[----:B------:R-:W-:Y:S02]  /*0130*/  SHF.L.W.U32.HI R4, R4, 0x1e, R4 ;  /* 0x0000001e04047819 */ /* 0x000fe40000010e04 */
[----:B------:R-:W-:Y:S02]  /*0140*/  LEA.HI.SX32 R5, R0, R5, 0x1d ;  /* 0x0000000500057211 */ /* 0x000fe400078feaff */
[----:B------:R-:W-:-:S03]  /*0150*/  ISETP.GT.U32.AND P0, PT, R4, 0x71c71c6, PT ;  /* 0x071c71c60400780c */ /* 0x000fc60003f04070 */
[----:B---3--:R-:W-:-:S10]  /*0160*/  IMAD.WIDE R4, R5, 0x8, R14 ;  /* 0x0000000805047825 */ /* 0x008fd400078e020e */
[----:B------:R-:W-:Y:S05]  /*0170*/  @P0 BRA `(.L_x_0) ;  /* 0x0000000400240947 */ /* 0x000fea0003800000 */
[----:B--2---:R-:W2:Y:S04]  /*0180*/  LDG.E.64 R26, desc[UR6][R12.64+0x8] ;  /* 0x000008060c1a7981 */ /* 0x004ea8000c1e1b00 */
[----:B------:R-:W3:Y:S04]  /*0190*/  LDG.E.64 R6, desc[UR6][R12.64] ;  /* 0x000000060c067981 */ /* 0x000ee8000c1e1b00 */
[----:B------:R-:W5:Y:S04]  /*01a0*/  LDG.E.64 R8, desc[UR6][R12.64+0x10] ;  /* 0x000010060c087981 */ /* 0x000f68000c1e1b00 */
[----:B------:R-:W4:Y:S04]  /*01b0*/  LDG.E.64 R10, desc[UR6][R12.64+0x18] ;  /* 0x000018060c0a7981 */ /* 0x000f28000c1e1b00 */
[----:B------:R-:W4:Y:S04]  /*01c0*/  LDG.E.64 R18, desc[UR6][R12.64+0x20] ;  /* 0x000020060c127981 */ /* 0x000f28000c1e1b00 */
[----:B------:R-:W4:Y:S04]  /*01d0*/  LDG.E.64 R20, desc[UR6][R12.64+0x28] ;  /* 0x000028060c147981 */ /* 0x000f28000c1e1b00 */
[----:B------:R-:W4:Y:S04]  /*01e0*/  LDG.E.64 R22, desc[UR6][R12.64+0x30] ;  /* 0x000030060c167981 */ /* 0x000f28000c1e1b00 */
[----:B------:R-:W4:Y:S01]  /*01f0*/  LDG.E.64 R24, desc[UR6][R12.64+0x38] ;  /* 0x000038060c187981 */ /* 0x000f22000c1e1b00 */
[----:B--2---:R-:W-:-:S08]  /*0200*/  DMUL R26, R26, R26 ;  /* 0x0000001a1a1a7228 */ /* 0x004fd00000000000 */
[----:B---3--:R-:W-:Y:S01]  /*0210*/  DFMA R26, R6, R6, R26 ;  /* 0x00000006061a722b */ /* 0x008fe2000000001a */
[----:B------:R-:W2:Y:S07]  /*0220*/  LDG.E.64 R6, desc[UR6][R12.64+0x40] ;  /* 0x000040060c067981 */ /* 0x000eae000c1e1b00 */
[----:B-----5:R-:W-:Y:S01]  /*0230*/  DFMA R26, R8, R8, R26 ;  /* 0x00000008081a722b */ /* 0x020fe2000000001a */
[----:B------:R-:W3:Y:S07]  /*0240*/  LDG.E.64 R8, desc[UR6][R12.64+0x48] ;  /* 0x000048060c087981 */ /* 0x000eee000c1e1b00 */
[----:B----4-:R-:W-:Y:S01]  /*0250*/  DFMA R26, R10, R10, R26 ;  /* 0x0000000a0a1a722b */ /* 0x010fe2000000001a */
[----:B------:R-:W4:Y:S07]  /*0260*/  LDG.E.64 R10, desc[UR6][R12.64+0x50] ;  /* 0x000050060c0a7981 */ /* 0x000f2e000c1e1b00 */
[----:B------:R-:W-:Y:S01]  /*0270*/  DFMA R26, R18, R18, R26 ;  /* 0x00000012121a722b */ /* 0x000fe2000000001a */
[----:B------:R-:W5:Y:S07]  /*0280*/  LDG.E.64 R18, desc[UR6][R12.64+0x58] ;  /* 0x000058060c127981 */ /* 0x000f6e000c1e1b00 */
[----:B------:R-:W-:Y:S01]  /*0290*/  DFMA R26, R20, R20, R26 ;  /* 0x00000014141a722b */ /* 0x000fe2000000001a */
[----:B------:R-:W5:Y:S07]  /*02a0*/  LDG.E.64 R20, desc[UR6][R12.64+0x60] ;  /* 0x000060060c147981 */ /* 0x000f6e000c1e1b00 */
[----:B------:R-:W-:Y:S01]  /*02b0*/  DFMA R26, R22, R22, R26 ;  /* 0x00000016161a722b */ /* 0x000fe2000000001a */
[----:B------:R-:W5:Y:S07]  /*02c0*/  LDG.E.64 R22, desc[UR6][R12.64+0x68] ;  /* 0x000068060c167981 */ /* 0x000f6e000c1e1b00 */
[----:B------:R-:W-:Y:S01]  /*02d0*/  DFMA R26, R24, R24, R26 ;  /* 0x00000018181a722b */ /* 0x000fe2000000001a */
[----:B------:R-:W5:Y:S07]  /*02e0*/  LDG.E.64 R24, desc[UR6][R12.64+0x70] ;  /* 0x000070060c187981 */ /* 0x000f6e000c1e1b00 */
[----:B--2---:R-:W-:Y:S01]  /*02f0*/  DFMA R26, R6, R6, R26 ;  /* 0x00000006061a722b */ /* 0x004fe2000000001a */
[----:B------:R-:W2:Y:S07]  /*0300*/  LDG.E.64 R6, desc[UR6][R12.64+0x78] ;  /* 0x000078060c067981 */ /* 0x000eae000c1e1b00 */
[----:B---3--:R-:W-:Y:S01]  /*0310*/  DFMA R26, R8, R8, R26 ;  /* 0x00000008081a722b */ /* 0x008fe2000000001a */
[----:B------:R-:W3:Y:S07]  /*0320*/  LDG.E.64 R8, desc[UR6][R12.64+0x80] ;  /* 0x000080060c087981 */ /* 0x000eee000c1e1b00 */
[----:B----4-:R-:W-:Y:S01]  /*0330*/  DFMA R26, R10, R10, R26 ;  /* 0x0000000a0a1a722b */ /* 0x010fe2000000001a */
[----:B------:R-:W4:Y:S07]  /*0340*/  LDG.E.64 R10, desc[UR6][R12.64+0x88] ;  /* 0x000088060c0a7981 */ /* 0x000f2e000c1e1b00 */
[----:B-----5:R-:W-:Y:S01]  /*0350*/  DFMA R26, R18, R18, R26 ;  /* 0x00000012121a722b */ /* 0x020fe2000000001a */
        /* <DEDUP_REMOVED lines=35> */
[----:B--2---:R-:W-:-:S08]  /*0590*/  DFMA R26, R6, R6, R26 ;  /* 0x00000006061a722b */ /* 0x004fd0000000001a */
[----:B---3--:R-:W-:-:S08]  /*05a0*/  DFMA R26, R8, R8, R26 ;  /* 0x00000008081a722b */ /* 0x008fd0000000001a */
[----:B----4-:R-:W-:-:S08]  /*05b0*/  DFMA R26, R10, R10, R26 ;  /* 0x0000000a0a1a722b */ /* 0x010fd0000000001a */
[----:B-----5:R-:W-:-:S08]  /*05c0*/  DFMA R26, R18, R18, R26 ;  /* 0x00000012121a722b */ /* 0x020fd0000000001a */
[----:B------:R-:W-:-:S08]  /*05d0*/  DFMA R26, R20, R20, R26 ;  /* 0x00000014141a722b */ /* 0x000fd0000000001a */
[----:B------:R-:W-:-:S08]  /*05e0*/  DFMA R26, R22, R22, R26 ;  /* 0x00000016161a722b */ /* 0x000fd0000000001a */
[----:B------:R-:W-:-:S07]  /*05f0*/  DFMA R26, R24, R24, R26 ;  /* 0x00000018181a722b */ /* 0x000fce000000001a */
[----:B------:R0:W-:Y:S04]  /*0600*/  STG.E.64 desc[UR6][R4.64], R26 ;  /* 0x0000001a04007986 */ /* 0x0001e8000c101b06 */
.L_x_0:
[----:B------:R-:W-:Y:S05]  /*0610*/  WARPSYNC.ALL ;  /* 0x0000000000007948 */ /* 0x000fea0003800000 */
[----:B------:R-:W-:Y:S06]  /*0620*/  BAR.SYNC.DEFER_BLOCKING 0x0 ;  /* 0x0000000000007b1d */ /* 0x000fec0000010000 */
[----:B--2---:R-:W2:Y:S01]  /*0630*/  LDG.E.64 R6, desc[UR6][R4.64] ;  /* 0x0000000604067981 */ /* 0x004ea2000c1e1b00 */
[----:B------:R-:W-:Y:S01]  /*0640*/  UMOV UR4, 0x812dea11 ;  /* 0x812dea1100047882 */ /* 0x000fe20000000000 */
[----:B------:R-:W-:Y:S01]  /*0650*/  UMOV UR5, 0x3d719799 ;  /* 0x3d71979900057882 */ /* 0x000fe20000000000 */
[----:B------:R-:W-:Y:S01]  /*0660*/  IMAD.MOV.U32 R18, RZ, RZ, 0x0 ;  /* 0x00000000ff127424 */ /* 0x000fe200078e00ff */
[----:B------:R-:W-:Y:S01]  /*0670*/  BSSY.RECONVERGENT B0, `(.L_x_1) ;  /* 0x0000015000007945 */ /* 0x000fe20003800200 */
[----:B------:R-:W-:-:S02]  /*0680*/  IMAD.MOV.U32 R19, RZ, RZ, 0x3fd80000 ;  /* 0x3fd80000ff137424 */ /* 0x000fc400078e00ff */
[----:B------:R-:W-:-:S05]  /*0690*/  IMAD.IADD R2, R3, 0x1, R2 ;  /* 0x0000000103027824 */ /* 0x000fca00078e0202 */
[----:B----4-:R-:W-:Y:S01]  /*06a0*/  ISETP.GE.AND P1, PT, R2, UR8, PT ;  /* 0x0000000802007c0c */ /* 0x010fe2000bf26270 */
[----:B--2---:R-:W-:-:S06]  /*06b0*/  DADD R6, R6, UR4 ;  /* 0x0000000406067e29 */ /* 0x004fcc0008000000 */
[----:B------:R-:W1:Y:S04]  /*06c0*/  MUFU.RSQ64H R9, R7 ;  /* 0x0000000700097308 */ /* 0x000e680000001c00 */
[----:B------:R-:W-:-:S05]  /*06d0*/  VIADD R8, R7, 0xfcb00000 ;  /* 0xfcb0000007087836 */ /* 0x000fca0000000000 */
[----:B------:R-:W-:Y:S01]  /*06e0*/  ISETP.GE.U32.AND P0, PT, R8, 0x7ca00000, PT ;  /* 0x7ca000000800780c */ /* 0x000fe20003f06070 */
[----:B-1----:R-:W-:-:S08]  /*06f0*/  DMUL R10, R8, R8 ;  /* 0x00000008080a7228 */ /* 0x002fd00000000000 */
[----:B------:R-:W-:-:S08]  /*0700*/  DFMA R10, R6, -R10, 1 ;  /* 0x3ff00000060a742b */ /* 0x000fd0000000080a */
[----:B------:R-:W-:Y:S02]  /*0710*/  DFMA R18, R10, R18, 0.5 ;  /* 0x3fe000000a12742b */ /* 0x000fe40000000012 */
[----:B------:R-:W-:-:S08]  /*0720*/  DMUL R10, R8, R10 ;  /* 0x0000000a080a7228 */ /* 0x000fd00000000000 */
[----:B------:R-:W-:-:S08]  /*0730*/  DFMA R22, R18, R10, R8 ;  /* 0x0000000a1216722b */ /* 0x000fd00000000008 */
[----:B0-----:R-:W-:Y:S02]  /*0740*/  DMUL R4, R6, R22 ;  /* 0x0000001606047228 */ /* 0x001fe40000000000 */
[----:B------:R-:W-:Y:S02]  /*0750*/  VIADD R21, R23, 0xfff00000 ;  /* 0xfff0000017157836 */ /* 0x000fe40000000000 */
[----:B------:R-:W-:-:S04]  /*0760*/  IMAD.MOV.U32 R20, RZ, RZ, R22 ;  /* 0x000000ffff147224 */ /* 0x000fc800078e0016 */
[----:B------:R-:W-:-:S08]  /*0770*/  DFMA R18, R4, -R4, R6 ;  /* 0x800000040412722b */ /* 0x000fd00000000006 */
[----:B------:R-:W-:Y:S01]  /*0780*/  DFMA R10, R18, R20, R4 ;  /* 0x00000014120a722b */ /* 0x000fe20000000004 */
[----:B------:R-:W-:Y:S10]  /*0790*/  @!P0 BRA `(.L_x_2) ;  /* 0x0000000000088947 */ /* 0x000ff40003800000 */
[----:B------:R-:W-:-:S07]  /*07a0*/  MOV R0, 0x7c0 ;  /* 0x000007c000007802 */ /* 0x000fce0000000f00 */
[----:B------:R-:W-:Y:S05]  /*07b0*/  CALL.REL.NOINC `($__internal_1_$__cuda_sm20_dsqrt_rn_f64_mediumpath_v1) ;  /* 0x0000000400e07944 */ /* 0x000fea0003c00000 */
.L_x_2:
[----:B------:R-:W-:Y:S05]  /*07c0*/  BSYNC.RECONVERGENT B0 ;  /* 0x0000000000007941 */ /* 0x000fea0003800200 */
.L_x_1:
[----:B------:R-:W2:Y:S01]  /*07d0*/  LDG.E.64 R6, desc[UR6][R12.64] ;  /* 0x000000060c067981 */ /* 0x000ea2000c1e1b00 */
[----:B------:R-:W0:Y:S01]  /*07e0*/  MUFU.RCP64H R5, R11 ;  /* 0x0000000b00057308 */ /* 0x000e220000001800 */
[----:B------:R-:W-:Y:S01]  /*07f0*/  IMAD.MOV.U32 R4, RZ, RZ, 0x1 ;  /* 0x00000001ff047424 */ /* 0x000fe200078e00ff */
[----:B------:R-:W-:Y:S05]  /*0800*/  BSSY.RECONVERGENT B0, `(.L_x_3) ;  /* 0x0000013000007945 */ /* 0x000fea0003800200 */
[----:B0-----:R-:W-:-:S08]  /*0810*/  DFMA R8, R4, -R10, 1 ;  /* 0x3ff000000408742b */ /* 0x001fd0000000080a */
[----:B------:R-:W-:-:S08]  /*0820*/  DFMA R8, R8, R8, R8 ;  /* 0x000000080808722b */ /* 0x000fd00000000008 */
[----:B------:R-:W-:-:S08]  /*0830*/  DFMA R8, R4, R8, R4 ;  /* 0x000000080408722b */ /* 0x000fd00000000004 */
[----:B------:R-:W-:-:S08]  /*0840*/  DFMA R4, R8, -R10, 1 ;  /* 0x3ff000000804742b */ /* 0x000fd0000000080a */
[----:B------:R-:W-:-:S08]  /*0850*/  DFMA R4, R8, R4, R8 ;  /* 0x000000040804722b */ /* 0x000fd00000000008 */
[----:B--2---:R-:W-:Y:S01]  /*0860*/  DMUL R8, R6, R4 ;  /* 0x0000000406087228 */ /* 0x004fe20000000000 */
[----:B------:R-:W-:-:S07]  /*0870*/  FSETP.GEU.AND P2, PT, |R7|, 6.5827683646048100446e-37, PT ;  /* 0x036000000700780b */ /* 0x000fce0003f4e200 */
[----:B------:R-:W-:-:S08]  /*0880*/  DFMA R18, R8, -R10, R6 ;  /* 0x8000000a0812722b */ /* 0x000fd00000000006 */
[----:B------:R-:W-:-:S10]  /*0890*/  DFMA R4, R4, R18, R8 ;  /* 0x000000120404722b */ /* 0x000fd40000000008 */
[----:B------:R-:W-:-:S05]  /*08a0*/  FFMA R0, RZ, R11, R5 ;  /* 0x0000000bff007223 */ /* 0x000fca0000000005 */
[----:B------:R-:W-:-:S13]  /*08b0*/  FSETP.GT.AND P0, PT, |R0|, 1.469367938527859385e-39, PT ;  /* 0x001000000000780b */ /* 0x000fda0003f04200 */
[----:B------:R-:W-:Y:S05]  /*08c0*/  @P0 BRA P2, `(.L_x_4) ;  /* 0x0000000000180947 */ /* 0x000fea0001000000 */
[----:B------:R-:W-:Y:S01]  /*08d0*/  IMAD.MOV.U32 R8, RZ, RZ, R10 ;  /* 0x000000ffff087224 */ /* 0x000fe200078e000a */
[----:B------:R-:W-:Y:S01]  /*08e0*/  MOV R0, 0x910 ;  /* 0x0000091000007802 */ /* 0x000fe20000000f00 */
[----:B------:R-:W-:-:S07]  /*08f0*/  IMAD.MOV.U32 R9, RZ, RZ, R11 ;  /* 0x000000ffff097224 */ /* 0x000fce00078e000b */
[----:B------:R-:W-:Y:S05]  /*0900*/  CALL.REL.NOINC `($__internal_0_$__cuda_sm20_div_rn_f64_full) ;  /* 0x0000000000187944 */ /* 0x000fea0003c00000 */
[----:B------:R-:W-:Y:S02]  /*0910*/  IMAD.MOV.U32 R4, RZ, RZ, R6 ;  /* 0x000000ffff047224 */ /* 0x000fe400078e0006 */
[----:B------:R-:W-:-:S07]  /*0920*/  IMAD.MOV.U32 R5, RZ, RZ, R7 ;  /* 0x000000ffff057224 */ /* 0x000fce00078e0007 */
.L_x_4:
[----:B------:R-:W-:Y:S05]  /*0930*/  BSYNC.RECONVERGENT B0 ;  /* 0x0000000000007941 */ /* 0x000fea0003800200 */
.L_x_3:
[----:B------:R1:W-:Y:S01]  /*0940*/  STG.E.64 desc[UR6][R12.64], R4 ;  /* 0x000000040c007986 */ /* 0x0003e2000c101b06 */
[----:B------:R-:W-:Y:S05]  /*0950*/  @!P1 BRA `(.L_x_5) ;  /* 0xfffffff400e09947 */ /* 0x000fea000383ffff */
[----:B------:R-:W-:Y:S05]  /*0960*/  EXIT ;  /* 0x000000000000794d */ /* 0x000fea0003800000 */
        .weak           $__internal_0_$__cuda_sm20_div_rn_f64_full
        .type           $__internal_0_$__cuda_sm20_div_rn_f64_full,@function
        .size           $__internal_0_$__cuda_sm20_div_rn_f64_full,($__internal_1_$__cuda_sm20_dsqrt_rn_f64_mediumpath_v1 - $__internal_0_$__cuda_sm20_div_rn_f64_full)
$__internal_0_$__cuda_sm20_div_rn_f64_full:
[C---:B------:R-:W-:Y:S01]  /*0970*/  FSETP.GEU.AND P0, PT, |R9|.reuse, 1.469367938527859385e-39, PT ;  /* 0x001000000900780b */ /* 0x040fe20003f0e200 */
[----:B------:R-:W-:Y:S01]  /*0980*/  IMAD.MOV.U32 R22, RZ, RZ, 0x1 ;  /* 0x00000001ff167424 */ /* 0x000fe200078e00ff */
[----:B------:R-:W-:Y:S01]  /*0990*/  LOP3.LUT R10, R9, 0x800fffff, RZ, 0xc0, !PT ;  /* 0x800fffff090a7812 */ /* 0x000fe200078ec0ff */
[----:B------:R-:W-:Y:S01]  /*09a0*/  BSSY.RECONVERGENT B1, `(.L_x_6) ;  /* 0x0000054000017945 */ /* 0x000fe20003800200 */
[C---:B------:R-:W-:Y:S02]  /*09b0*/  FSETP.GEU.AND P3, PT, |R7|.reuse, 1.469367938527859385e-39, PT ;  /* 0x001000000700780b */ /* 0x040fe40003f6e200 */
[----:B------:R-:W-:Y:S01]  /*09c0*/  LOP3.LUT R11, R10, 0x3ff00000, RZ, 0xfc, !PT ;  /* 0x3ff000000a0b7812 */ /* 0x000fe200078efcff */
[----:B------:R-:W-:Y:S01]  /*09d0*/  IMAD.MOV.U32 R10, RZ, RZ, R8 ;  /* 0x000000ffff0a7224 */ /* 0x000fe200078e0008 */
[----:B------:R-:W-:Y:S02]  /*09e0*/  LOP3.LUT R4, R7, 0x7ff00000, RZ, 0xc0, !PT ;  /* 0x7ff0000007047812 */ /* 0x000fe400078ec0ff */
[----:B------:R-:W-:-:S03]  /*09f0*/  LOP3.LUT R27, R9, 0x7ff00000, RZ, 0xc0, !PT ;  /* 0x7ff00000091b7812 */ /* 0x000fc600078ec0ff */
[----:B------:R-:W-:Y:S01]  /*0a00*/  @!P0 DMUL R10, R8, 8.98846567431157953865e+307 ;  /* 0x7fe00000080a8828 */ /* 0x000fe20000000000 */
[----:B------:R-:W-:-:S03]  /*0a10*/  ISETP.GE.U32.AND P2, PT, R4, R27, PT ;  /* 0x0000001b0400720c */ /* 0x000fc60003f46070 */
[----:B------:R-:W-:Y:S02]  /*0a20*/  @!P3 LOP3.LUT R5, R9, 0x7ff00000, RZ, 0xc0, !PT ;  /* 0x7ff000000905b812 */ /* 0x000fe400078ec0ff */
[----:B------:R-:W0:Y:S02]  /*0a30*/  MUFU.RCP64H R23, R11 ;  /* 0x0000000b00177308 */ /* 0x000e240000001800 */
[----:B------:R-:W-:Y:S01]  /*0a40*/  @!P3 ISETP.GE.U32.AND P4, PT, R4, R5, PT ;  /* 0x000000050400b20c */ /* 0x000fe20003f86070 */
[----:B------:R-:W-:Y:S01]  /*0a50*/  IMAD.MOV.U32 R5, RZ, RZ, 0x1ca00000 ;  /* 0x1ca00000ff057424 */ /* 0x000fe200078e00ff */
[----:B------:R-:W-:-:S04]  /*0a60*/  @!P0 LOP3.LUT R27, R11, 0x7ff00000, RZ, 0xc0, !PT ;  /* 0x7ff000000b1b8812 */ /* 0x000fc800078ec0ff */
[----:B------:R-:W-:-:S04]  /*0a70*/  @!P3 SEL R21, R5, 0x63400000, !P4 ;  /* 0x634000000515b807 */ /* 0x000fc80006000000 */
[----:B------:R-:W-:-:S04]  /*0a80*/  @!P3 LOP3.LUT R24, R21, 0x80000000, R7, 0xf8, !PT ;  /* 0x800000001518b812 */ /* 0x000fc800078ef807 */
[----:B------:R-:W-:Y:S01]  /*0a90*/  @!P3 LOP3.LUT R25, R24, 0x100000, RZ, 0xfc, !PT ;  /* 0x001000001819b812 */ /* 0x000fe200078efcff */
[----:B0-----:R-:W-:Y:S01]  /*0aa0*/  DFMA R18, R22, -R10, 1 ;  /* 0x3ff000001612742b */ /* 0x001fe2000000080a */
[----:B------:R-:W-:-:S07]  /*0ab0*/  @!P3 IMAD.MOV.U32 R24, RZ, RZ, RZ ;  /* 0x000000ffff18b224 */ /* 0x000fce00078e00ff */
[----:B------:R-:W-:-:S08]  /*0ac0*/  DFMA R18, R18, R18, R18 ;  /* 0x000000121212722b */ /* 0x000fd00000000012 */
[----:B------:R-:W-:Y:S01]  /*0ad0*/  DFMA R22, R22, R18, R22 ;  /* 0x000000121616722b */ /* 0x000fe20000000016 */
[----:B------:R-:W-:Y:S01]  /*0ae0*/  SEL R19, R5, 0x63400000, !P2 ;  /* 0x6340000005137807 */ /* 0x000fe20005000000 */
[----:B------:R-:W-:-:S03]  /*0af0*/  IMAD.MOV.U32 R18, RZ, RZ, R6 ;  /* 0x000000ffff127224 */ /* 0x000fc600078e0006 */
[----:B------:R-:W-:-:S03]  /*0b00*/  LOP3.LUT R19, R19, 0x800fffff, R7, 0xf8, !PT ;  /* 0x800fffff13137812 */ /* 0x000fc600078ef807 */
[----:B------:R-:W-:-:S03]  /*0b10*/  DFMA R20, R22, -R10, 1 ;  /* 0x3ff000001614742b */ /* 0x000fc6000000080a */
[----:B------:R-:W-:-:S05]  /*0b20*/  @!P3 DFMA R18, R18, 2, -R24 ;  /* 0x400000001212b82b */ /* 0x000fca0000000818 */
[----:B------:R-:W-:-:S08]  /*0b30*/  DFMA R20, R22, R20, R22 ;  /* 0x000000141614722b */ /* 0x000fd00000000016 */
[----:B------:R-:W-:-:S08]  /*0b40*/  DMUL R22, R20, R18 ;  /* 0x0000001214167228 */ /* 0x000fd00000000000 */
[----:B------:R-:W-:-:S08]  /*0b50*/  DFMA R24, R22, -R10, R18 ;  /* 0x8000000a1618722b */ /* 0x000fd00000000012 */
[----:B------:R-:W-:Y:S01]  /*0b60*/  DFMA R24, R20, R24, R22 ;  /* 0x000000181418722b */ /* 0x000fe20000000016 */
[----:B------:R-:W-:Y:S01]  /*0b70*/  IMAD.MOV.U32 R20, RZ, RZ, R4 ;  /* 0x000000ffff147224 */ /* 0x000fe200078e0004 */
[----:B------:R-:W-:Y:S01]  /*0b80*/  @!P3 LOP3.LUT R20, R19, 0x7ff00000, RZ, 0xc0, !PT ;  /* 0x7ff000001314b812 */ /* 0x000fe200078ec0ff */
[----:B------:R-:W-:-:S04]  /*0b90*/  VIADD R22, R27, 0xffffffff ;  /* 0xffffffff1b167836 */ /* 0x000fc80000000000 */
[----:B------:R-:W-:-:S05]  /*0ba0*/  VIADD R21, R20, 0xffffffff ;  /* 0xffffffff14157836 */ /* 0x000fca0000000000 */
[----:B------:R-:W-:-:S04]  /*0bb0*/  ISETP.GT.U32.AND P0, PT, R21, 0x7feffffe, PT ;  /* 0x7feffffe1500780c */ /* 0x000fc80003f04070 */
[----:B------:R-:W-:-:S13]  /*0bc0*/  ISETP.GT.U32.OR P0, PT, R22, 0x7feffffe, P0 ;  /* 0x7feffffe1600780c */ /* 0x000fda0000704470 */
[----:B------:R-:W-:Y:S05]  /*0bd0*/  @P0 BRA `(.L_x_7) ;  /* 0x00000000006c0947 */ /* 0x000fea0003800000 */
[----:B------:R-:W-:Y:S01]  /*0be0*/  LOP3.LUT R7, R9, 0x7ff00000, RZ, 0xc0, !PT ;  /* 0x7ff0000009077812 */ /* 0x000fe200078ec0ff */
[----:B------:R-:W-:-:S03]  /*0bf0*/  IMAD.MOV.U32 R20, RZ, RZ, RZ ;  /* 0x000000ffff147224 */ /* 0x000fc600078e00ff */
[CC--:B------:R-:W-:Y:S02]  /*0c00*/  VIADDMNMX R6, R4.reuse, -R7.reuse, 0xb9600000, !PT ;  /* 0xb960000004067446 */ /* 0x0c0fe40007800907 */
[----:B------:R-:W-:Y:S02]  /*0c10*/  ISETP.GE.U32.AND P0, PT, R4, R7, PT ;  /* 0x000000070400720c */ /* 0x000fe40003f06070 */
[----:B------:R-:W-:Y:S02]  /*0c20*/  VIMNMX R6, PT, PT, R6, 0x46a00000, PT ;  /* 0x46a0000006067848 */ /* 0x000fe40003fe0100 */
[----:B------:R-:W-:-:S05]  /*0c30*/  SEL R5, R5, 0x63400000, !P0 ;  /* 0x6340000005057807 */ /* 0x000fca0004000000 */
[----:B------:R-:W-:-:S04]  /*0c40*/  IMAD.IADD R6, R6, 0x1, -R5 ;  /* 0x0000000106067824 */ /* 0x000fc800078e0a05 */
[----:B------:R-:W-:-:S06]  /*0c50*/  VIADD R21, R6, 0x7fe00000 ;  /* 0x7fe0000006157836 */ /* 0x000fcc0000000000 */
[----:B------:R-:W-:-:S10]  /*0c60*/  DMUL R4, R24, R20 ;  /* 0x0000001418047228 */ /* 0x000fd40000000000 */
[----:B------:R-:W-:-:S13]  /*0c70*/  FSETP.GTU.AND P0, PT, |R5|, 1.469367938527859385e-39, PT ;  /* 0x001000000500780b */ /* 0x000fda0003f0c200 */
[----:B------:R-:W-:Y:S05]  /*0c80*/  @P0 BRA `(.L_x_8) ;  /* 0x0000000000940947 */ /* 0x000fea0003800000 */
[----:B------:R-:W-:Y:S01]  /*0c90*/  DFMA R10, R24, -R10, R18 ;  /* 0x8000000a180a722b */ /* 0x000fe20000000012 */
[----:B------:R-:W-:-:S09]  /*0ca0*/  IMAD.MOV.U32 R20, RZ, RZ, RZ ;  /* 0x000000ffff147224 */ /* 0x000fd200078e00ff */
[C---:B------:R-:W-:Y:S02]  /*0cb0*/  FSETP.NEU.AND P0, PT, R11.reuse, RZ, PT ;  /* 0x000000ff0b00720b */ /* 0x040fe40003f0d000 */
[----:B------:R-:W-:-:S04]  /*0cc0*/  LOP3.LUT R7, R11, 0x80000000, R9, 0x48, !PT ;  /* 0x800000000b077812 */ /* 0x000fc800078e4809 */
[----:B------:R-:W-:-:S07]  /*0cd0*/  LOP3.LUT R21, R7, R21, RZ, 0xfc, !PT ;  /* 0x0000001507157212 */ /* 0x000fce00078efcff */
[----:B------:R-:W-:Y:S05]  /*0ce0*/  @!P0 BRA `(.L_x_8) ;  /* 0x00000000007c8947 */ /* 0x000fea0003800000 */
[----:B------:R-:W-:Y:S01]  /*0cf0*/  IMAD.MOV R9, RZ, RZ, -R6 ;  /* 0x000000ffff097224 */ /* 0x000fe200078e0a06 */
[----:B------:R-:W-:Y:S01]  /*0d00*/  MOV R8, RZ ;  /* 0x000000ff00087202 */ /* 0x000fe20000000f00 */
[----:B------:R-:W-:-:S05]  /*0d10*/  DMUL.RP R20, R24, R20 ;  /* 0x0000001418147228 */ /* 0x000fca0000008000 */
[----:B------:R-:W-:-:S05]  /*0d20*/  DFMA R8, R4, -R8, R24 ;  /* 0x800000080408722b */ /* 0x000fca0000000018 */
[----:B------:R-:W-:Y:S02]  /*0d30*/  LOP3.LUT R7, R21, R7, RZ, 0x3c, !PT ;  /* 0x0000000715077212 */ /* 0x000fe400078e3cff */
[----:B------:R-:W-:-:S04]  /*0d40*/  IADD3 R8, PT, PT, -R6, -0x43300000, RZ ;  /* 0xbcd0000006087810 */ /* 0x000fc80007ffe1ff */
[----:B------:R-:W-:-:S04]  /*0d50*/  FSETP.NEU.AND P0, PT, |R9|, R8, PT ;  /* 0x000000080900720b */ /* 0x000fc80003f0d200 */
[----:B------:R-:W-:Y:S02]  /*0d60*/  FSEL R4, R20, R4, !P0 ;  /* 0x0000000414047208 */ /* 0x000fe40004000000 */
[----:B------:R-:W-:Y:S01]  /*0d70*/  FSEL R5, R7, R5, !P0 ;  /* 0x0000000507057208 */ /* 0x000fe20004000000 */
[----:B------:R-:W-:Y:S06]  /*0d80*/  BRA `(.L_x_8) ;  /* 0x0000000000547947 */ /* 0x000fec0003800000 */
.L_x_7:
[----:B------:R-:W-:-:S14]  /*0d90*/  DSETP.NAN.AND P0, PT, R6, R6, PT ;  /* 0x000000060600722a */ /* 0x000fdc0003f08000 */
[----:B------:R-:W-:Y:S05]  /*0da0*/  @P0 BRA `(.L_x_9) ;  /* 0x0000000000440947 */ /* 0x000fea0003800000 */
[----:B------:R-:W-:-:S14]  /*0db0*/  DSETP.NAN.AND P0, PT, R8, R8, PT ;  /* 0x000000080800722a */ /* 0x000fdc0003f08000 */
[----:B------:R-:W-:Y:S05]  /*0dc0*/  @P0 BRA `(.L_x_10) ;  /* 0x0000000000300947 */ /* 0x000fea0003800000 */
[----:B------:R-:W-:Y:S01]  /*0dd0*/  ISETP.NE.AND P0, PT, R20, R27, PT ;  /* 0x0000001b1400720c */ /* 0x000fe20003f05270 */
[----:B------:R-:W-:Y:S02]  /*0de0*/  IMAD.MOV.U32 R4, RZ, RZ, 0x0 ;  /* 0x00000000ff047424 */ /* 0x000fe400078e00ff */
[----:B------:R-:W-:-:S10]  /*0df0*/  IMAD.MOV.U32 R5, RZ, RZ, -0x80000 ;  /* 0xfff80000ff057424 */ /* 0x000fd400078e00ff */
[----:B------:R-:W-:Y:S05]  /*0e00*/  @!P0 BRA `(.L_x_8) ;  /* 0x0000000000348947 */ /* 0x000fea0003800000 */
[----:B------:R-:W-:Y:S02]  /*0e10*/  ISETP.NE.AND P0, PT, R20, 0x7ff00000, PT ;  /* 0x7ff000001400780c */ /* 0x000fe40003f05270 */
[----:B------:R-:W-:Y:S02]  /*0e20*/  LOP3.LUT R5, R7, 0x80000000, R9, 0x48, !PT ;  /* 0x8000000007057812 */ /* 0x000fe400078e4809 */
[----:B------:R-:W-:-:S13]  /*0e30*/  ISETP.EQ.OR P0, PT, R27, RZ, !P0 ;  /* 0x000000ff1b00720c */ /* 0x000fda0004702670 */
[----:B------:R-:W-:Y:S01]  /*0e40*/  @P0 LOP3.LUT R6, R5, 0x7ff00000, RZ, 0xfc, !PT ;  /* 0x7ff0000005060812 */ /* 0x000fe200078efcff */
[----:B------:R-:W-:Y:S02]  /*0e50*/  @!P0 IMAD.MOV.U32 R4, RZ, RZ, RZ ;  /* 0x000000ffff048224 */ /* 0x000fe400078e00ff */
[----:B------:R-:W-:Y:S02]  /*0e60*/  @P0 IMAD.MOV.U32 R4, RZ, RZ, RZ ;  /* 0x000000ffff040224 */ /* 0x000fe400078e00ff */
[----:B------:R-:W-:Y:S01]  /*0e70*/  @P0 IMAD.MOV.U32 R5, RZ, RZ, R6 ;  /* 0x000000ffff050224 */ /* 0x000fe200078e0006 */
[----:B------:R-:W-:Y:S06]  /*0e80*/  BRA `(.L_x_8) ;  /* 0x0000000000147947 */ /* 0x000fec0003800000 */
.L_x_10:
[----:B------:R-:W-:Y:S01]  /*0e90*/  LOP3.LUT R5, R9, 0x80000, RZ, 0xfc, !PT ;  /* 0x0008000009057812 */ /* 0x000fe200078efcff */
[----:B------:R-:W-:Y:S01]  /*0ea0*/  IMAD.MOV.U32 R4, RZ, RZ, R8 ;  /* 0x000000ffff047224 */ /* 0x000fe200078e0008 */
[----:B------:R-:W-:Y:S06]  /*0eb0*/  BRA `(.L_x_8) ;  /* 0x0000000000087947 */ /* 0x000fec0003800000 */
.L_x_9:
[----:B------:R-:W-:Y:S01]  /*0ec0*/  LOP3.LUT R5, R7, 0x80000, RZ, 0xfc, !PT ;  /* 0x0008000007057812 */ /* 0x000fe200078efcff */
[----:B------:R-:W-:-:S07]  /*0ed0*/  IMAD.MOV.U32 R4, RZ, RZ, R6 ;  /* 0x000000ffff047224 */ /* 0x000fce00078e0006 */
.L_x_8:
[----:B------:R-:W-:Y:S05]  /*0ee0*/  BSYNC.RECONVERGENT B1 ;  /* 0x0000000000017941 */ /* 0x000fea0003800200 */
.L_x_6:
[----:B------:R-:W-:Y:S02]  /*0ef0*/  IMAD.MOV.U32 R6, RZ, RZ, R4 ;  /* 0x000000ffff067224 */ /* 0x000fe400078e0004 */
[----:B------:R-:W-:Y:S02]  /*0f00*/  IMAD.MOV.U32 R7, RZ, RZ, R5 ;  /* 0x000000ffff077224 */ /* 0x000fe400078e0005 */
[----:B------:R-:W-:Y:S02]  /*0f10*/  IMAD.MOV.U32 R4, RZ, RZ, R0 ;  /* 0x000000ffff047224 */ /* 0x000fe400078e0000 */
[----:B------:R-:W-:-:S04]  /*0f20*/  IMAD.MOV.U32 R5, RZ, RZ, 0x0 ;  /* 0x00000000ff057424 */ /* 0x000fc800078e00ff */
[----:B------:R-:W-:Y:S05]  /*0f30*/  RET.REL.NODEC R4 `(_Z6L2normPdS_i) ;  /* 0xfffffff004307950 */ /* 0x000fea0003c3ffff */
        .weak           $__internal_1_$__cuda_sm20_dsqrt_rn_f64_mediumpath_v1
        .type           $__internal_1_$__cuda_sm20_dsqrt_rn_f64_mediumpath_v1,@function
        .size           $__internal_1_$__cuda_sm20_dsqrt_rn_f64_mediumpath_v1,(.L_x_43 - $__internal_1_$__cuda_sm20_dsqrt_rn_f64_mediumpath_v1)
$__internal_1_$__cuda_sm20_dsqrt_rn_f64_mediumpath_v1:
[----:B------:R-:W-:Y:S01]  /*0f40*/  ISETP.GE.U32.AND P0, PT, R8, -0x3400000, PT ;  /* 0xfcc000000800780c */ /* 0x000fe20003f06070 */
[----:B------:R-:W-:Y:S01]  /*0f50*/  BSSY.RECONVERGENT B1, `(.L_x_11) ;  /* 0x0000024000017945 */ /* 0x000fe20003800200 */
[----:B------:R-:W-:-:S11]  /*0f60*/  IMAD.MOV.U32 R20, RZ, RZ, R22 ;  /* 0x000000ffff147224 */ /* 0x000fd600078e0016 */
[----:B------:R-:W-:Y:S05]  /*0f70*/  @!P0 BRA `(.L_x_12) ;  /* 0x0000000000208947 */ /* 0x000fea0003800000 */
[----:B------:R-:W-:-:S10]  /*0f80*/  DFMA.RM R4, R18, R20, R4 ;  /* 0x000000141204722b */ /* 0x000fd40000004004 */
[----:B------:R-:W-:-:S04]  /*0f90*/  IADD3 R8, P0, PT, R4, 0x1, RZ ;  /* 0x0000000104087810 */ /* 0x000fc80007f1e0ff */
[----:B------:R-:W-:-:S06]  /*0fa0*/  IADD3.X R9, PT, PT, RZ, R5, RZ, P0, !PT ;  /* 0x00000005ff097210 */ /* 0x000fcc00007fe4ff */
[----:B------:R-:W-:-:S08]  /*0fb0*/  DFMA.RP R6, -R4, R8, R6 ;  /* 0x000000080406722b */ /* 0x000fd00000008106 */
[----:B------:R-:W-:-:S06]  /*0fc0*/  DSETP.GT.AND P0, PT, R6, RZ, PT ;  /* 0x000000ff0600722a */ /* 0x000fcc0003f04000 */
[----:B------:R-:W-:Y:S02]  /*0fd0*/  FSEL R4, R8, R4, P0 ;  /* 0x0000000408047208 */ /* 0x000fe40000000000 */
[----:B------:R-:W-:Y:S01]  /*0fe0*/  FSEL R5, R9, R5, P0 ;  /* 0x0000000509057208 */ /* 0x000fe20000000000 */
[----:B------:R-:W-:Y:S06]  /*0ff0*/  BRA `(.L_x_13) ;  /* 0x0000000000647947 */ /* 0x000fec0003800000 */
.L_x_12:
[----:B------:R-:W-:-:S14]  /*1000*/  DSETP.NE.AND P0, PT, R6, RZ, PT ;  /* 0x000000ff0600722a */ /* 0x000fdc0003f05000 */
[----:B------:R-:W-:Y:S05]  /*1010*/  @!P0 BRA `(.L_x_14) ;  /* 0x0000000000588947 */ /* 0x000fea0003800000 */
[----:B------:R-:W-:-:S13]  /*1020*/  ISETP.GE.AND P0, PT, R7, RZ, PT ;  /* 0x000000ff0700720c */ /* 0x000fda0003f06270 */
[----:B------:R-:W-:Y:S02]  /*1030*/  @!P0 IMAD.MOV.U32 R4, RZ, RZ, 0x0 ;  /* 0x00000000ff048424 */ /* 0x000fe400078e00ff */
[----:B------:R-:W-:Y:S01]  /*1040*/  @!P0 IMAD.MOV.U32 R5, RZ, RZ, -0x80000 ;  /* 0xfff80000ff058424 */ /* 0x000fe200078e00ff */
[----:B------:R-:W-:Y:S06]  /*1050*/  @!P0 BRA `(.L_x_13) ;  /* 0x00000000004c8947 */ /* 0x000fec0003800000 */
[----:B------:R-:W-:-:S13]  /*1060*/  ISETP.GT.AND P0, PT, R7, 0x7fefffff, PT ;  /* 0x7fefffff0700780c */ /* 0x000fda0003f04270 */
[----:B------:R-:W-:Y:S05]  /*1070*/  @P0 BRA `(.L_x_14) ;  /* 0x0000000000400947 */ /* 0x000fea0003800000 */
[----:B------:R-:W-:Y:S01]  /*1080*/  DMUL R4, R6, 8.11296384146066816958e+31 ;  /* 0x4690000006047828 */ /* 0x000fe20000000000 */
[----:B------:R-:W-:Y:S02]  /*1090*/  IMAD.MOV.U32 R10, RZ, RZ, 0x0 ;  /* 0x00000000ff0a7424 */ /* 0x000fe400078e00ff */
[----:B------:R-:W-:Y:S02]  /*10a0*/  IMAD.MOV.U32 R6, RZ, RZ, RZ ;  /* 0x000000ffff067224 */ /* 0x000fe400078e00ff */
[----:B------:R-:W-:Y:S01]  /*10b0*/  IMAD.MOV.U32 R11, RZ, RZ, 0x3fd80000 ;  /* 0x3fd80000ff0b7424 */ /* 0x000fe200078e00ff */
[----:B------:R-:W0:Y:S03]  /*10c0*/  MUFU.RSQ64H R7, R5 ;  /* 0x0000000500077308 */ /* 0x000e260000001c00 */
[----:B0-----:R-:W-:-:S08]  /*10d0*/  DMUL R8, R6, R6 ;  /* 0x0000000606087228 */ /* 0x001fd00000000000 */
[----:B------:R-:W-:-:S08]  /*10e0*/  DFMA R8, R4, -R8, 1 ;  /* 0x3ff000000408742b */ /* 0x000fd00000000808 */
[----:B------:R-:W-:Y:S02]  /*10f0*/  DFMA R10, R8, R10, 0.5 ;  /* 0x3fe00000080a742b */ /* 0x000fe4000000000a */
[----:B------:R-:W-:-:S08]  /*1100*/  DMUL R8, R6, R8 ;  /* 0x0000000806087228 */ /* 0x000fd00000000000 */
[----:B------:R-:W-:-:S08]  /*1110*/  DFMA R8, R10, R8, R6 ;  /* 0x000000080a08722b */ /* 0x000fd00000000006 */
[----:B------:R-:W-:Y:S02]  /*1120*/  DMUL R6, R4, R8 ;  /* 0x0000000804067228 */ /* 0x000fe40000000000 */
[----:B------:R-:W-:-:S06]  /*1130*/  VIADD R9, R9, 0xfff00000 ;  /* 0xfff0000009097836 */ /* 0x000fcc0000000000 */
[----:B------:R-:W-:-:S08]  /*1140*/  DFMA R10, R6, -R6, R4 ;  /* 0x80000006060a722b */ /* 0x000fd00000000004 */
[----:B------:R-:W-:-:S10]  /*1150*/  DFMA R4, R8, R10, R6 ;  /* 0x0000000a0804722b */ /* 0x000fd40000000006 */
[----:B------:R-:W-:Y:S01]  /*1160*/  VIADD R5, R5, 0xfcb00000 ;  /* 0xfcb0000005057836 */ /* 0x000fe20000000000 */
[----:B------:R-:W-:Y:S06]  /*1170*/  BRA `(.L_x_13) ;  /* 0x0000000000047947 */ /* 0x000fec0003800000 */
.L_x_14:
[----:B------:R-:W-:-:S11]  /*1180*/  DADD R4, R6, R6 ;  /* 0x0000000006047229 */ /* 0x000fd60000000006 */
.L_x_13:
[----:B------:R-:W-:Y:S05]  /*1190*/  BSYNC.RECONVERGENT B1 ;  /* 0x0000000000017941 */ /* 0x000fea0003800200 */
.L_x_11:
[----:B------:R-:W-:Y:S02]  /*11a0*/  IMAD.MOV.U32 R10, RZ, RZ, R4 ;  /* 0x000000ffff0a7224 */ /* 0x000fe400078e0004 */
[----:B------:R-:W-:Y:S02]  /*11b0*/  IMAD.MOV.U32 R11, RZ, RZ, R5 ;  /* 0x000000ffff0b7224 */ /* 0x000fe400078e0005 */
[----:B------:R-:W-:Y:S02]  /*11c0*/  IMAD.MOV.U32 R4, RZ, RZ, R0 ;  /* 0x000000ffff047224 */ /* 0x000fe400078e0000 */
[----:B------:R-:W-:-:S04]  /*11d0*/  IMAD.MOV.U32 R5, RZ, RZ, 0x0 ;  /* 0x00000000ff057424 */ /* 0x000fc800078e00ff */
[----:B------:R-:W-:Y:S05]  /*11e0*/  RET.REL.NODEC R4 `(_Z6L2normPdS_i) ;  /* 0xffffffec04847950 */ /* 0x000fea0003c3ffff */
.L_x_15:
[----:B------:R-:W-:-:S00]  /*11f0*/  BRA `(.L_x_15) ;  /* 0xfffffffc00fc7947 */ /* 0x000fc0000383ffff */
[----:B------:R-:W-:-:S00]  /*1200*/  NOP ;  /* 0x0000000000007918 */ /* 0x000fc00000000000 */
[----:B------:R-:W-:-:S00]  /*1210*/  NOP ;  /* 0x0000000000007918 */ /* 0x000fc00000000000 */
[----:B------:R-:W-:-:S00]  /*1220*/  NOP ;  /* 0x0000000000007918 */ /* 0x000fc00000000000 */
[----:B------:R-:W-:-:S00]  /*1230*/  NOP ;  /* 0x0000000000007918 */ /* 0x000fc00000000000 */
[----:B------:R-:W-:-:S00]  /*1240*/  NOP ;  /* 0x0000000000007918 */ /* 0x000fc00000000000 */
[----:B------:R-:W-:-:S00]  /*1250*/  NOP ;  /* 0x0000000000007918 */ /* 0x000fc00000000000 */
[----:B------:R-:W-:-:S00]  /*1260*/  NOP ;  /* 0x0000000000007918 */ /* 0x000fc00000000000 */
[----:B------:R-:W-:-:S00]  /*1270*/  NOP ;  /* 0x0000000000007918 */ /* 0x000fc00000000000 */
.L_x_43:


//--------------------- .text._Z11copyBinDataPdS_iii --------------------------
	.section	.text._Z11copyBinDataPdS_iii,"ax",@progbits
	.align	128
        .global         _Z11copyBinDataPdS_iii
        .type           _Z11copyBinDataPdS_iii,@function
        .size           _Z11copyBinDataPdS_iii,(.L_x_47 - _Z11copyBinDataPdS_iii)
        .other          _Z11copyBinDataPdS_iii,@"STO_CUDA_ENTRY STV_DEFAULT"
_Z11copyBinDataPdS_iii:
.text._Z11copyBinDataPdS_iii:
        /* <DEDUP_REMOVED lines=8> */
[----:B------:R-:W0:Y:S01]  /*0080*/  LDC R0, c[0x0][0x394] ;  /* 0x0000e500ff007b82 */ /* 0x000e220000000800 */
[----:B------:R-:W1:Y:S01]  /*0090*/  LDCU UR4, c[0x0][0x370] ;  /* 0x00006e00ff0477ac */ /* 0x000e620008000800 */
[----:B------:R-:W2:Y:S06]  /*00a0*/  LDCU.64 UR6, c[0x0][0x358] ;  /* 0x00006b00ff0677ac */ /* 0x000eac0008000a00 */
[----:B------:R-:W3:Y:S01]  /*00b0*/  LDC.64 R2, c[0x0][0x380] ;  /* 0x0000e000ff027b82 */ /* 0x000ee20000000a00 */
[----:B------:R-:W4:Y:S01]  /*00c0*/  LDCU UR5, c[0x0][0x394] ;  /* 0x00007280ff0577ac */ /* 0x000f220008000800 */
[----:B------:R-:W0:Y:S06]  /*00d0*/  LDCU UR8, c[0x0][0x398] ;  /* 0x00007300ff0877ac */ /* 0x000e2c0008000800 */
[----:B------:R-:W1:Y:S01]  /*00e0*/  LDC.64 R4, c[0x0][0x388] ;  /* 0x0000e200ff047b82 */ /* 0x000e620000000a00 */
[----:B0-----:R-:W-:-:S05]  /*00f0*/  VIADD R0, R0, 0xffffffff ;  /* 0xffffffff00007836 */ /* 0x001fca0000000000 */
[----:B------:R-:W-:Y:S02]  /*0100*/  IABS R6, R0 ;  /* 0x0000000000067213 */ /* 0x000fe40000000000 */
[----:B------:R-:W-:Y:S02]  /*0110*/  ISETP.NE.AND P0, PT, R0, RZ, PT ;  /* 0x000000ff0000720c */ /* 0x000fe40003f05270 */
[----:B------:R-:W0:Y:S08]  /*0120*/  I2F.RP R7, R6 ;  /* 0x0000000600077306 */ /* 0x000e300000209400 */
[----:B0-----:R-:W0:Y:S02]  /*0130*/  MUFU.RCP R7, R7 ;  /* 0x0000000700077308 */ /* 0x001e240000001000 */
[----:B0-----:R-:W-:-:S06]  /*0140*/  VIADD R8, R7, 0xffffffe ;  /* 0x0ffffffe07087836 */ /* 0x001fcc0000000000 */
[----:B------:R0:W5:Y:S02]  /*0150*/  F2I.FTZ.U32.TRUNC.NTZ R9, R8 ;  /* 0x0000000800097305 */ /* 0x000164000021f000 */
[----:B0-----:R-:W-:Y:S01]  /*0160*/  IMAD.MOV.U32 R8, RZ, RZ, RZ ;  /* 0x000000ffff087224 */ /* 0x001fe200078e00ff */
[----:B-----5:R-:W-:-:S05]  /*0170*/  IADD3 R13, PT, PT, RZ, -R9, RZ ;  /* 0x80000009ff0d7210 */ /* 0x020fca0007ffe0ff */
[----:B------:R-:W-:-:S04]  /*0180*/  IMAD R7, R13, R6, RZ ;  /* 0x000000060d077224 */ /* 0x000fc800078e02ff */
[----:B------:R-:W-:Y:S01]  /*0190*/  IMAD.HI.U32 R7, R9, R7, R8 ;  /* 0x0000000709077227 */ /* 0x000fe200078e0008 */
[----:B------:R-:W-:Y:S02]  /*01a0*/  MOV R9, R10 ;  /* 0x0000000a00097202 */ /* 0x000fe40000000f00 */
[----:B------:R-:W-:Y:S01]  /*01b0*/  LOP3.LUT R8, RZ, R0, RZ, 0x33, !PT ;  /* 0x00000000ff087212 */ /* 0x000fe200078e33ff */
[----:B-1234-:R-:W-:-:S07]  /*01c0*/  IMAD R10, R11, UR4, RZ ;  /* 0x000000040b0a7c24 */ /* 0x01efce000f8e02ff */
.L_x_16:
[----:B------:R-:W-:Y:S01]  /*01d0*/  IMAD.HI R11, R9, 0x38e38e39, RZ ;  /* 0x38e38e39090b7827 */ /* 0x000fe200078e02ff */
[----:B------:R-:W-:-:S04]  /*01e0*/  IABS R16, R0 ;  /* 0x0000000000107213 */ /* 0x000fc80000000000 */
[----:B0-----:R-:W-:-:S04]  /*01f0*/  SHF.R.U32.HI R12, RZ, 0x1f, R11 ;  /* 0x0000001fff0c7819 */ /* 0x001fc8000001160b */
[----:B------:R-:W-:Y:S02]  /*0200*/  LEA.HI.SX32 R14, R11, R12, 0x1d ;  /* 0x0000000c0b0e7211 */ /* 0x000fe400078feaff */
[----:B------:R-:W-:Y:S02]  /*0210*/  IABS R12, R0 ;  /* 0x00000000000c7213 */ /* 0x000fe40000000000 */
[----:B------:R-:W-:-:S03]  /*0220*/  IABS R11, R14 ;  /* 0x0000000e000b7213 */ /* 0x000fc60000000000 */
[----:B------:R-:W-:Y:S02]  /*0230*/  IMAD.MOV R13, RZ, RZ, -R12 ;  /* 0x000000ffff0d7224 */ /* 0x000fe400078e0a0c */
[----:B------:R-:W-:-:S04]  /*0240*/  IMAD.HI.U32 R12, R7, R11, RZ ;  /* 0x0000000b070c7227 */ /* 0x000fc800078e00ff */
[----:B------:R-:W-:-:S05]  /*0250*/  IMAD R11, R12, R13, R11 ;  /* 0x0000000d0c0b7224 */ /* 0x000fca00078e020b */
[----:B------:R-:W-:-:S13]  /*0260*/  ISETP.GT.U32.AND P3, PT, R6, R11, PT ;  /* 0x0000000b0600720c */ /* 0x000fda0003f64070 */
[----:B------:R-:W-:Y:S01]  /*0270*/  @!P3 IADD3 R11, PT, PT, R11, -R16, RZ ;  /* 0x800000100b0bb210 */ /* 0x000fe20007ffe0ff */
[----:B------:R-:W-:-:S03]  /*0280*/  @!P3 VIADD R12, R12, 0x1 ;  /* 0x000000010c0cb836 */ /* 0x000fc60000000000 */
[----:B------:R-:W-:Y:S02]  /*0290*/  ISETP.GE.U32.AND P2, PT, R11, R6, PT ;  /* 0x000000060b00720c */ /* 0x000fe40003f46070 */
[----:B------:R-:W-:-:S04]  /*02a0*/  LOP3.LUT R11, R14, R0, RZ, 0x3c, !PT ;  /* 0x000000000e0b7212 */ /* 0x000fc800078e3cff */
[----:B------:R-:W-:Y:S01]  /*02b0*/  ISETP.GE.AND P1, PT, R11, RZ, PT ;  /* 0x000000ff0b00720c */ /* 0x000fe20003f26270 */
[----:B------:R-:W-:-:S06]  /*02c0*/  IMAD R11, R14, -0x24, R9 ;  /* 0xffffffdc0e0b7824 */ /* 0x000fcc00078e0209 */
[----:B------:R-:W-:Y:S02]  /*02d0*/  @P2 IADD3 R12, PT, PT, R12, 0x1, RZ ;  /* 0x000000010c0c2810 */ /* 0x000fe40007ffe0ff */
[----:B------:R-:W-:-:S04]  /*02e0*/  ISETP.GT.AND P2, PT, R11, 0x11, PT ;  /* 0x000000110b00780c */ /* 0x000fc80003f44270 */
[----:B------:R-:W-:-:S05]  /*02f0*/  @!P1 IMAD.MOV R12, RZ, RZ, -R12 ;  /* 0x000000ffff0c9224 */ /* 0x000fca00078e0a0c */
[----:B------:R-:W-:-:S04]  /*0300*/  SEL R12, R8, R12, !P0 ;  /* 0x0000000c080c7207 */ /* 0x000fc80004000000 */
[C---:B------:R-:W-:Y:S01]  /*0310*/  IADD3 R15, PT, PT, -R12.reuse, RZ, RZ ;  /* 0x000000ff0c0f7210 */ /* 0x040fe20007ffe1ff */
[C---:B------:R-:W-:Y:S01]  /*0320*/  VIADD R13, R12.reuse, 0x1 ;  /* 0x000000010c0d7836 */ /* 0x040fe20000000000 */
[----:B------:R-:W-:Y:S01]  /*0330*/  @!P2 IADD3 R13, PT, PT, R12, RZ, RZ ;  /* 0x000000ff0c0da210 */ /* 0x000fe20007ffe0ff */
[----:B------:R-:W-:Y:S02]  /*0340*/  @P2 VIADD R11, R11, 0xffffffee ;  /* 0xffffffee0b0b2836 */ /* 0x000fe40000000000 */
[----:B------:R-:W-:-:S04]  /*0350*/  IMAD R12, R0, R15, R14 ;  /* 0x0000000f000c7224 */ /* 0x000fc800078e020e */
[----:B------:R-:W-:-:S04]  /*0360*/  IMAD R12, R13, UR5, R12 ;  /* 0x000000050d0c7c24 */ /* 0x000fc8000f8e020c */
[----:B------:R-:W-:-:S04]  /*0370*/  IMAD R13, R12, 0x9, R11 ;  /* 0x000000090c0d7824 */ /* 0x000fc800078e020b */
[----:B------:R-:W-:-:S06]  /*0380*/  IMAD.WIDE R12, R13, 0x8, R4 ;  /* 0x000000080d0c7825 */ /* 0x000fcc00078e0204 */
[----:B------:R-:W2:Y:S01]  /*0390*/  LDG.E.64 R12, desc[UR6][R12.64] ;  /* 0x000000060c0c7981 */ /* 0x000ea2000c1e1b00 */
[----:B------:R-:W-:Y:S01]  /*03a0*/  IMAD.WIDE R14, R9, 0x8, R2 ;  /* 0x00000008090e7825 */ /* 0x000fe200078e0202 */
[----:B------:R-:W-:-:S04]  /*03b0*/  IADD3 R9, PT, PT, R10, R9, RZ ;  /* 0x000000090a097210 */ /* 0x000fc80007ffe0ff */
[----:B------:R-:W-:Y:S01]  /*03c0*/  ISETP.GE.AND P1, PT, R9, UR8, PT ;  /* 0x0000000809007c0c */ /* 0x000fe2000bf26270 */
[----:B--2---:R0:W-:-:S12]  /*03d0*/  STG.E.64 desc[UR6][R14.64], R12 ;  /* 0x0000000c0e007986 */ /* 0x0041d8000c101b06 */
[----:B------:R-:W-:Y:S05]  /*03e0*/  @!P1 BRA `(.L_x_16) ;  /* 0xfffffffc00789947 */ /* 0x000fea000383ffff */
[----:B------:R-:W-:Y:S05]  /*03f0*/  EXIT ;  /* 0x000000000000794d */ /* 0x000fea0003800000 */
.L_x_17:
        /* <DEDUP_REMOVED lines=16> */
.L_x_47:


//--------------------- .text._Z12compute_binsPdPhii --------------------------
	.section	.text._Z12compute_binsPdPhii,"ax",@progbits
	.align	128
        .global         _Z12compute_binsPdPhii
        .type           _Z12compute_binsPdPhii,@function
        .size           _Z12compute_binsPdPhii,(.L_x_45 - _Z12compute_binsPdPhii)
        .other          _Z12compute_binsPdPhii,@"STO_CUDA_ENTRY STV_DEFAULT"
_Z12compute_binsPdPhii:
.text._Z12compute_binsPdPhii:
[----:B------:R-:W0:Y:S01]  /*0000*/  LDC R1, c[0x0][0x37c] ;  /* 0x0000df00ff017b82 */ /* 0x000e220000000800 */
[----:B------:R-:W1:Y:S07]  /*0010*/  S2R R25, SR_TID.X ;  /* 0x0000000000197919 */ /* 0x000e6e0000002100 */
[----:B------:R-:W1:Y:S01]  /*0020*/  S2UR UR4, SR_CTAID.X ;  /* 0x00000000000479c3 */ /* 0x000e620000002500 */
[----:B------:R-:W2:Y:S01]  /*0030*/  LDCU UR6, c[0x0][0x390] ;  /* 0x00007200ff0677ac */ /* 0x000ea20008000800 */
[----:B------:R-:W-:Y:S01]  /*0040*/  HFMA2 R9, -RZ, RZ, 2.1640625, 0 ;  /* 0x40540000ff097431 */ /* 0x000fe200000001ff */
[----:B------:R-:W3:Y:S01]  /*0050*/  S2R R3, SR_TID.Y ;  /* 0x0000000000037919 */ /* 0x000ee20000002200 */
[----:B0-----:R-:W-:Y:S01]  /*0060*/  VIADD R1, R1, 0xffffffb0 ;  /* 0xffffffb001017836 */ /* 0x001fe20000000000 */
[----:B------:R-:W-:Y:S01]  /*0070*/  CS2R R20, SRZ ;  /* 0x0000000000147805 */ /* 0x000fe2000001ff00 */
[----:B------:R-:W-:Y:S01]  /*0080*/  IMAD.MOV.U32 R22, RZ, RZ, 0x0 ;  /* 0x00000000ff167424 */ /* 0x000fe200078e00ff */
[----:B------:R-:W-:Y:S01]  /*0090*/  MOV R17, 0x40640000 ;  /* 0x4064000000117802 */ /* 0x000fe20000000f00 */
[----:B------:R-:W1:Y:S01]  /*00a0*/  LDC R28, c[0x0][0x360] ;  /* 0x0000d800ff1c7b82 */ /* 0x000e620000000800 */
[----:B------:R-:W-:-:S02]  /*00b0*/  IMAD.MOV.U32 R23, RZ, RZ, 0x40340000 ;  /* 0x40340000ff177424 */ /* 0x000fc400078e00ff */
[----:B------:R-:W-:Y:S02]  /*00c0*/  IMAD.MOV.U32 R4, RZ, RZ, 0x0 ;  /* 0x00000000ff047424 */ /* 0x000fe400078e00ff */
[----:B------:R-:W-:Y:S01]  /*00d0*/  IMAD.MOV.U32 R5, RZ, RZ, 0x40440000 ;  /* 0x40440000ff057424 */ /* 0x000fe200078e00ff */
[----:B------:R0:W-:Y:S01]  /*00e0*/  STL.128 [R1], R20 ;  /* 0x0000001401007387 */ /* 0x0001e20000100c00 */
[----:B------:R-:W-:Y:S01]  /*00f0*/  IMAD.MOV.U32 R6, RZ, RZ, 0x0 ;  /* 0x00000000ff067424 */ /* 0x000fe200078e00ff */
[----:B------:R-:W3:Y:S01]  /*0100*/  S2UR UR5, SR_CTAID.Y ;  /* 0x00000000000579c3 */ /* 0x000ee20000002600 */
[----:B------:R-:W-:Y:S02]  /*0110*/  IMAD.MOV.U32 R7, RZ, RZ, 0x404e0000 ;  /* 0x404e0000ff077424 */ /* 0x000fe400078e00ff */
[----:B------:R-:W-:Y:S02]  /*0120*/  IMAD.MOV.U32 R8, RZ, RZ, 0x0 ;  /* 0x00000000ff087424 */ /* 0x000fe400078e00ff */
[----:B------:R-:W-:Y:S01]  /*0130*/  IMAD.MOV.U32 R10, RZ, RZ, 0x0 ;  /* 0x00000000ff0a7424 */ /* 0x000fe200078e00ff */
[----:B------:R0:W-:Y:S01]  /*0140*/  STL.128 [R1+0x10], R4 ;  /* 0x0000100401007387 */ /* 0x0001e20000100c00 */
[----:B------:R-:W-:Y:S01]  /*0150*/  IMAD.MOV.U32 R11, RZ, RZ, 0x40590000 ;  /* 0x40590000ff0b7424 */ /* 0x000fe200078e00ff */
[----:B------:R-:W3:Y:S01]  /*0160*/  LDC R26, c[0x0][0x364] ;  /* 0x0000d900ff1a7b82 */ /* 0x000ee20000000800 */
[----:B------:R-:W-:-:S02]  /*0170*/  IMAD.MOV.U32 R12, RZ, RZ, 0x0 ;  /* 0x00000000ff0c7424 */ /* 0x000fc400078e00ff */
[----:B------:R-:W-:Y:S01]  /*0180*/  IMAD.MOV.U32 R13, RZ, RZ, 0x405e0000 ;  /* 0x405e0000ff0d7424 */ /* 0x000fe200078e00ff */
[----:B------:R0:W-:Y:S01]  /*0190*/  STL.128 [R1+0x20], R8 ;  /* 0x0000200801007387 */ /* 0x0001e20000100c00 */
[----:B------:R-:W-:Y:S02]  /*01a0*/  IMAD.MOV.U32 R14, RZ, RZ, 0x0 ;  /* 0x00000000ff0e7424 */ /* 0x000fe400078e00ff */
[----:B------:R-:W-:Y:S02]  /*01b0*/  IMAD.MOV.U32 R15, RZ, RZ, 0x40618000 ;  /* 0x40618000ff0f7424 */ /* 0x000fe400078e00ff */
[----:B-1----:R-:W-:Y:S02]  /*01c0*/  IMAD R25, R28, UR4, R25 ;  /* 0x000000041c197c24 */ /* 0x002fe4000f8e0219 */
[----:B------:R-:W-:Y:S01]  /*01d0*/  IMAD.MOV.U32 R16, RZ, RZ, 0x0 ;  /* 0x00000000ff107424 */ /* 0x000fe200078e00ff */
[----:B------:R0:W-:Y:S01]  /*01e0*/  STL.128 [R1+0x30], R12 ;  /* 0x0000300c01007387 */ /* 0x0001e20000100c00 */
[----:B------:R-:W-:Y:S01]  /*01f0*/  IMAD.MOV.U32 R18, RZ, RZ, 0x0 ;  /* 0x00000000ff127424 */ /* 0x000fe200078e00ff */
[----:B--2---:R-:W-:Y:S01]  /*0200*/  ISETP.GE.AND P0, PT, R25, UR6, PT ;  /* 0x0000000619007c0c */ /* 0x004fe2000bf06270 */
[----:B------:R-:W-:-:S05]  /*0210*/  IMAD.MOV.U32 R19, RZ, RZ, 0x40668000 ;  /* 0x40668000ff137424 */ /* 0x000fca00078e00ff */
[----:B------:R0:W-:Y:S01]  /*0220*/  STL.128 [R1+0x40], R16 ;  /* 0x0000401001007387 */ /* 0x0001e20000100c00 */
[----:B---3--:R-:W-:-:S06]  /*0230*/  IMAD R0, R26, UR5, R3 ;  /* 0x000000051a007c24 */ /* 0x008fcc000f8e0203 */
[----:B------:R-:W-:Y:S05]  /*0240*/  @P0 EXIT ;  /* 0x000000000000094d */ /* 0x000fea0003800000 */
[----:B------:R-:W1:Y:S01]  /*0250*/  LDCU UR5, c[0x0][0x394] ;  /* 0x00007280ff0577ac */ /* 0x000e620008000800 */
[----:B------:R-:W2:Y:S01]  /*0260*/  LDCU UR6, c[0x0][0x374] ;  /* 0x00006e80ff0677ac */ /* 0x000ea20008000800 */
[----:B------:R-:W3:Y:S01]  /*0270*/  LDCU UR7, c[0x0][0x370] ;  /* 0x00006e00ff0777ac */ /* 0x000ee20008000800 */
[----:B------:R-:W4:Y:S01]  /*0280*/  LDCU.64 UR8, c[0x0][0x358] ;  /* 0x00006b00ff0877ac */ /* 0x000f220008000a00 */
[----:B------:R-:W0:Y:S01]  /*0290*/  LDCU UR10, c[0x0][0x394] ;  /* 0x00007280ff0a77ac */ /* 0x000e220008000800 */
[----:B-1----:R-:W-:Y:S01]  /*02a0*/  USHF.R.S32.HI UR4, URZ, 0x1f, UR5 ;  /* 0x0000001fff047899 */ /* 0x002fe20008011405 */
[----:B--2---:R-:W-:-:S03]  /*02b0*/  IMAD R26, R26, UR6, RZ ;  /* 0x000000061a1a7c24 */ /* 0x004fc6000f8e02ff */
[----:B------:R-:W-:Y:S01]  /*02c0*/  ULEA.HI UR4, UR4, UR5, URZ, 0x3 ;  /* 0x0000000504047291 */ /* 0x000fe2000f8f18ff */
[----:B---3--:R-:W-:-:S03]  /*02d0*/  IMAD R28, R28, UR7, RZ ;  /* 0x000000071c1c7c24 */ /* 0x008fc6000f8e02ff */
[----:B0---4-:R-:W-:-:S12]  /*02e0*/  USHF.R.S32.HI UR4, URZ, 0x3, UR4 ;  /* 0x00000003ff047899 */ /* 0x011fd80008011404 */
.L_x_31:
[----:B0-----:R-:W0:Y:S01]  /*02f0*/  LDC R31, c[0x0][0x394] ;  /* 0x0000e500ff1f7b82 */ /* 0x001e220000000800 */
[----:B------:R-:W-:Y:S01]  /*0300*/  BSSY B0, `(.L_x_18) ;  /* 0x0000137000007945 */ /* 0x000fe20003800000 */
[----:B0-----:R-:W-:-:S13]  /*0310*/  ISETP.GE.AND P0, PT, R0, R31, PT ;  /* 0x0000001f0000720c */ /* 0x001fda0003f06270 */
[----:B------:R-:W-:Y:S05]  /*0320*/  @P0 BRA `(.L_x_19) ;  /* 0x0000001000d00947 */ /* 0x000fea0003800000 */
[----:B------:R-:W0:Y:S01]  /*0330*/  LDCU UR5, c[0x0][0x390] ;  /* 0x00007200ff0577ac */ /* 0x000e220008000800 */
[----:B------:R-:W-:Y:S01]  /*0340*/  SHF.R.S32.HI R2, RZ, 0x1f, R25 ;  /* 0x0000001fff027819 */ /* 0x000fe20000011419 */
[C---:B------:R-:W-:Y:S01]  /*0350*/  VIADD R29, R25.reuse, 0xffffffff ;  /* 0xffffffff191d7836 */ /* 0x040fe20000000000 */
[----:B------:R-:W-:Y:S01]  /*0360*/  LOP3.LUT R33, RZ, R0, RZ, 0x33, !PT ;  /* 0x00000000ff217212 */ /* 0x000fe200078e33ff */
[----:B------:R-:W-:Y:S01]  /*0370*/  IMAD R37, R25, R31, R31 ;  /* 0x0000001f19257224 */ /* 0x000fe200078e021f */
[----:B------:R-:W-:Y:S01]  /*0380*/  LEA.HI R2, R2, R25, RZ, 0x3 ;  /* 0x0000001902027211 */ /* 0x000fe200078f18ff */
[--C-:B------:R-:W-:Y:S02]  /*0390*/  IMAD.IADD R27, R31, 0x1, -R0.reuse ;  /* 0x000000011f1b7824 */ /* 0x100fe400078e0a00 */
[-C--:B------:R-:W-:Y:S01]  /*03a0*/  IMAD R29, R29, R31.reuse, R0 ;  /* 0x0000001f1d1d7224 */ /* 0x080fe200078e0200 */
[----:B------:R-:W-:Y:S01]  /*03b0*/  SHF.R.S32.HI R2, RZ, 0x3, R2 ;  /* 0x00000003ff027819 */ /* 0x000fe20000011402 */
[----:B------:R-:W-:-:S02]  /*03c0*/  IMAD R31, R25, R31, R0 ;  /* 0x0000001f191f7224 */ /* 0x000fc400078e0200 */
[----:B------:R-:W-:Y:S02]  /*03d0*/  IMAD.MOV.U32 R35, RZ, RZ, R0 ;  /* 0x000000ffff237224 */ /* 0x000fe400078e0000 */
[----:B------:R-:W-:Y:S02]  /*03e0*/  IMAD.IADD R37, R0, 0x1, R37 ;  /* 0x0000000100257824 */ /* 0x000fe400078e0225 */
[----:B------:R-:W-:Y:S01]  /*03f0*/  IMAD R30, R2, UR4, RZ ;  /* 0x00000004021e7c24 */ /* 0x000fe2000f8e02ff */
[----:B0-----:R-:W-:-:S06]  /*0400*/  UIADD3 UR5, UPT, UPT, UR5, -0x1, URZ ;  /* 0xffffffff05057890 */ /* 0x001fcc000fffe0ff */
[----:B------:R-:W-:-:S04]  /*0410*/  ISETP.NE.AND P0, PT, R25, UR5, PT ;  /* 0x0000000519007c0c */ /* 0x000fc8000bf05270 */
[----:B------:R-:W-:-:S13]  /*0420*/  ISETP.EQ.OR P0, PT, R25, RZ, !P0 ;  /* 0x000000ff1900720c */ /* 0x000fda0004702670 */
.L_x_30:
[----:B------:R-:W-:Y:S01]  /*0430*/  ISETP.NE.AND P1, PT, R27, 0x1, PT ;  /* 0x000000011b00780c */ /* 0x000fe20003f25270 */
[----:B0-----:R-:W0:Y:S03]  /*0440*/  @!P0 LDC.64 R8, c[0x0][0x388] ;  /* 0x0000e200ff088b82 */ /* 0x001e260000000a00 */
[----:B------:R-:W-:-:S13]  /*0450*/  ISETP.EQ.OR P1, PT, R33, -0x1, !P1 ;  /* 0xffffffff2100780c */ /* 0x000fda0004f22670 */
[----:B------:R-:W1:Y:S01]  /*0460*/  @!P1 LDC.64 R6, c[0x0][0x388] ;  /* 0x0000e200ff069b82 */ /* 0x000e620000000a00 */
[-C--:B0-----:R-:W-:Y:S02]  /*0470*/  @!P0 IADD3 R2, P2, PT, R37, R8.reuse, RZ ;  /* 0x0000000825028210 */ /* 0x081fe40007f5e0ff */
[----:B------:R-:W-:Y:S02]  /*0480*/  @!P0 IADD3 R8, P3, PT, R29, R8, RZ ;  /* 0x000000081d088210 */ /* 0x000fe40007f7e0ff */
[-C--:B------:R-:W-:Y:S02]  /*0490*/  @!P0 LEA.HI.X.SX32 R3, R37, R9.reuse, 0x1, P2 ;  /* 0x0000000925038211 */ /* 0x080fe400010f0eff */
[----:B------:R-:W-:-:S03]  /*04a0*/  @!P0 LEA.HI.X.SX32 R9, R29, R9, 0x1, P3 ;  /* 0x000000091d098211 */ /* 0x000fc600018f0eff */
[----:B------:R-:W2:Y:S04]  /*04b0*/  @!P0 LDG.E.U8 R2, desc[UR8][R2.64] ;  /* 0x0000000802028981 */ /* 0x000ea8000c1e1100 */
[----:B------:R-:W2:Y:S01]  /*04c0*/  @!P0 LDG.E.U8 R9, desc[UR8][R8.64] ;  /* 0x0000000808098981 */ /* 0x000ea2000c1e1100 */
[----:B-1----:R-:W-:-:S04]  /*04d0*/  @!P1 IADD3 R6, P2, PT, R31, R6, RZ ;  /* 0x000000061f069210 */ /* 0x002fc80007f5e0ff */
[----:B------:R-:W-:-:S05]  /*04e0*/  @!P1 LEA.HI.X.SX32 R7, R31, R7, 0x1, P2 ;  /* 0x000000071f079211 */ /* 0x000fca00010f0eff */
[----:B------:R-:W3:Y:S04]  /*04f0*/  @!P1 LDG.E.U8 R4, desc[UR8][R6.64+0x1] ;  /* 0x0000010806049981 */ /* 0x000ee8000c1e1100 */
[----:B------:R0:W3:Y:S01]  /*0500*/  @!P1 LDG.E.U8 R5, desc[UR8][R6.64+-0x1] ;  /* 0xffffff0806059981 */ /* 0x0000e2000c1e1100 */
[----:B------:R-:W-:Y:S02]  /*0510*/  CS2R R14, SRZ ;  /* 0x00000000000e7805 */ /* 0x000fe4000001ff00 */
[----:B------:R-:W-:Y:S01]  /*0520*/  CS2R R10, SRZ ;  /* 0x00000000000a7805 */ /* 0x000fe2000001ff00 */
[----:B0-----:R-:W-:Y:S01]  /*0530*/  IMAD.MOV.U32 R6, RZ, RZ, 0x1 ;  /* 0x00000001ff067424 */ /* 0x001fe200078e00ff */
[----:B------:R-:W-:Y:S05]  /*0540*/  YIELD ;  /* 0x0000000000007946 */ /* 0x000fea0003800000 */
[----:B------:R-:W-:Y:S01]  /*0550*/  BSSY.RECONVERGENT B1, `(.L_x_20) ;  /* 0x0000021000017945 */ /* 0x000fe20003800200 */
[----:B--2---:R-:W-:-:S04]  /*0560*/  @!P0 IMAD.IADD R12, R2, 0x1, -R9 ;  /* 0x00000001020c8824 */ /* 0x004fc800078e0a09 */
[----:B------:R-:W0:Y:S01]  /*0570*/  @!P0 I2F.F64 R14, R12 ;  /* 0x0000000c000e8312 */ /* 0x000e220000201c00 */
[----:B---3--:R-:W-:-:S07]  /*0580*/  @!P1 IADD3 R13, PT, PT, R4, -R5, RZ ;  /* 0x80000005040d9210 */ /* 0x008fce0007ffe0ff */
[----:B------:R-:W1:Y:S01]  /*0590*/  @!P1 I2F.F64 R10, R13 ;  /* 0x0000000d000a9312 */ /* 0x000e620000201c00 */
[----:B0-----:R-:W-:Y:S02]  /*05a0*/  DADD R4, -RZ, |R14| ;  /* 0x00000000ff047229 */ /* 0x001fe4000000050e */
[----:B-1----:R-:W-:Y:S02]  /*05b0*/  DADD R2, -RZ, |R10| ;  /* 0x00000000ff027229 */ /* 0x002fe4000000050a */
[----:B------:R-:W-:-:S08]  /*05c0*/  DSETP.GT.AND P2, PT, |R10|, |R14|, PT ;  /* 0x4000000e0a00722a */ /* 0x000fd00003f44200 */
[----:B------:R-:W-:-:S04]  /*05d0*/  FSEL R17, R3, R5, P2 ;  /* 0x0000000503117208 */ /* 0x000fc80001000000 */
[----:B------:R-:W0:Y:S01]  /*05e0*/  MUFU.RCP64H R7, R17 ;  /* 0x0000001100077308 */ /* 0x000e220000001800 */
[----:B------:R-:W-:-:S06]  /*05f0*/  FSEL R16, R2, R4, P2 ;  /* 0x0000000402107208 */ /* 0x000fcc0001000000 */
[----:B0-----:R-:W-:-:S08]  /*0600*/  DFMA R8, -R16, R6, 1 ;  /* 0x3ff000001008742b */ /* 0x001fd00000000106 */
[----:B------:R-:W-:-:S08]  /*0610*/  DFMA R8, R8, R8, R8 ;  /* 0x000000080808722b */ /* 0x000fd00000000008 */
[----:B------:R-:W-:-:S08]  /*0620*/  DFMA R8, R6, R8, R6 ;  /* 0x000000080608722b */ /* 0x000fd00000000006 */
[----:B------:R-:W-:Y:S01]  /*0630*/  DFMA R6, -R16, R8, 1 ;  /* 0x3ff000001006742b */ /* 0x000fe20000000108 */
[----:B------:R-:W-:Y:S02]  /*0640*/  FSEL R4, R4, R2, P2 ;  /* 0x0000000204047208 */ /* 0x000fe40001000000 */
[----:B------:R-:W-:-:S05]  /*0650*/  FSEL R5, R5, R3, P2 ;  /* 0x0000000305057208 */ /* 0x000fca0001000000 */
[----:B------:R-:W-:-:S08]  /*0660*/  DFMA R6, R8, R6, R8 ;  /* 0x000000060806722b */ /* 0x000fd00000000008 */
[----:B------:R-:W-:-:S08]  /*0670*/  DMUL R2, R6, R4 ;  /* 0x0000000406027228 */ /* 0x000fd00000000000 */
[----:B------:R-:W-:-:S08]  /*0680*/  DFMA R8, -R16, R2, R4 ;  /* 0x000000021008722b */ /* 0x000fd00000000104 */
[----:B------:R-:W-:Y:S01]  /*0690*/  DFMA R2, R6, R8, R2 ;  /* 0x000000080602722b */ /* 0x000fe20000000002 */
[----:B------:R-:W-:-:S09]  /*06a0*/  FSETP.GEU.AND P3, PT, |R5|, 6.5827683646048100446e-37, PT ;  /* 0x036000000500780b */ /* 0x000fd20003f6e200 */
[----:B------:R-:W-:-:S05]  /*06b0*/  FFMA R6, RZ, R17, R3 ;  /* 0x00000011ff067223 */ /* 0x000fca0000000003 */
[----:B------:R-:W-:Y:S01]  /*06c0*/  FSETP.GT.AND P1, PT, |R6|, 1.469367938527859385e-39, PT ;  /* 0x001000000600780b */ /* 0x000fe20003f24200 */
[----:B------:R-:W-:-:S08]  /*06d0*/  DMUL R12, R10, R10 ;  /* 0x0000000a0a0c7228 */ /* 0x000fd00000000000 */
[----:B------:R-:W-:-:S04]  /*06e0*/  DFMA R12, R14, R14, R12 ;  /* 0x0000000e0e0c722b */ /* 0x000fc8000000000c */
[----:B------:R-:W-:Y:S07]  /*06f0*/  @P1 BRA P3, `(.L_x_21) ;  /* 0x0000000000181947 */ /* 0x000fee0001800000 */
[----:B------:R-:W-:Y:S01]  /*0700*/  IMAD.MOV.U32 R6, RZ, RZ, R16 ;  /* 0x000000ffff067224 */ /* 0x000fe200078e0010 */
[----:B------:R-:W-:Y:S01]  /*0710*/  MOV R24, 0x740 ;  /* 0x0000074000187802 */ /* 0x000fe20000000f00 */
[----:B------:R-:W-:-:S07]  /*0720*/  IMAD.MOV.U32 R7, RZ, RZ, R17 ;  /* 0x000000ffff077224 */ /* 0x000fce00078e0011 */
[----:B------:R-:W-:Y:S05]  /*0730*/  CALL.REL.NOINC `($__internal_2_$__cuda_sm20_div_rn_f64_full) ;  /* 0x0000000c00e47944 */ /* 0x000fea0003c00000 */
[----:B------:R-:W-:Y:S02]  /*0740*/  IMAD.MOV.U32 R2, RZ, RZ, R18 ;  /* 0x000000ffff027224 */ /* 0x000fe400078e0012 */
[----:B------:R-:W-:-:S07]  /*0750*/  IMAD.MOV.U32 R3, RZ, RZ, R19 ;  /* 0x000000ffff037224 */ /* 0x000fce00078e0013 */
.L_x_21:
[----:B------:R-:W-:Y:S05]  /*0760*/  BSYNC.RECONVERGENT B1 ;  /* 0x0000000000017941 */ /* 0x000fea0003800200 */
.L_x_20:
[----:B------:R-:W-:Y:S01]  /*0770*/  DMUL R6, R2, R2 ;  /* 0x0000000202067228 */ /* 0x000fe20000000000 */
[----:B------:R-:W-:Y:S01]  /*0780*/  IMAD.MOV.U32 R4, RZ, RZ, -0x2449a4b7 ;  /* 0xdbb65b49ff047424 */ /* 0x000fe200078e00ff */
[----:B------:R-:W-:Y:S01]  /*0790*/  UMOV UR6, 0x2a25ff7e ;  /* 0x2a25ff7e00067882 */ /* 0x000fe20000000000 */
[----:B------:R-:W-:Y:S01]  /*07a0*/  IMAD.MOV.U32 R5, RZ, RZ, 0x3f2d3b63 ;  /* 0x3f2d3b63ff057424 */ /* 0x000fe200078e00ff */
[----:B------:R-:W-:Y:S01]  /*07b0*/  UMOV UR7, 0x3ef53e1d ;  /* 0x3ef53e1d00077882 */ /* 0x000fe20000000000 */
[----:B------:R-:W-:Y:S01]  /*07c0*/  ISETP.GE.AND P3, PT, R15, RZ, PT ;  /* 0x000000ff0f00720c */ /* 0x000fe20003f66270 */
[----:B------:R-:W-:Y:S01]  /*07d0*/  @!P2 IMAD.MOV.U32 R20, RZ, RZ, 0x54442d18 ;  /* 0x54442d18ff14a424 */ /* 0x000fe200078e00ff */
[----:B------:R-:W-:Y:S01]  /*07e0*/  DSETP.NEU.AND P4, PT, R16, RZ, PT ;  /* 0x000000ff1000722a */ /* 0x000fe20003f8d000 */
[----:B------:R-:W-:Y:S01]  /*07f0*/  @!P2 IMAD.MOV.U32 R21, RZ, RZ, 0x400921fb ;  /* 0x400921fbff15a424 */ /* 0x000fe200078e00ff */
[C---:B------:R-:W-:Y:S01]  /*0800*/  DFMA R4, R6.reuse, -UR6, R4 ;  /* 0x8000000606047c2b */ /* 0x040fe20008000004 */
[----:B------:R-:W-:Y:S01]  /*0810*/  UMOV UR6, 0x8dde082e ;  /* 0x8dde082e00067882 */ /* 0x000fe20000000000 */
[----:B------:R-:W-:Y:S01]  /*0820*/  UMOV UR7, 0x3f531278 ;  /* 0x3f53127800077882 */ /* 0x000fe20000000000 */
[----:B------:R-:W-:Y:S01]  /*0830*/  @P2 PLOP3.LUT P1, PT, P3, PT, PT, 0x80, 0x8 ;  /* 0x000000000008281c */ /* 0x000fe20001f2f070 */
[----:B------:R-:W-:Y:S04]  /*0840*/  BSSY.RECONVERGENT B1, `(.L_x_22) ;  /* 0x000005e000017945 */ /* 0x000fe80003800200 */
[----:B------:R-:W-:Y:S01]  /*0850*/  DFMA R4, R6, R4, -UR6 ;  /* 0x8000000606047e2b */ /* 0x000fe20008000004 */
[----:B------:R-:W-:Y:S01]  /*0860*/  UMOV UR6, 0xc8249315 ;  /* 0xc824931500067882 */ /* 0x000fe20000000000 */
[----:B------:R-:W-:-:S02]  /*0870*/  UMOV UR7, 0x3f6f9690 ;  /* 0x3f6f969000077882 */ /* 0x000fc40000000000 */
[----:B------:R-:W-:-:S04]  /*0880*/  @P4 MOV R23, 0x4002d97c ;  /* 0x4002d97c00174802 */ /* 0x000fc80000000f00 */
[----:B------:R-:W-:Y:S01]  /*0890*/  DFMA R4, R6, R4, UR6 ;  /* 0x0000000606047e2b */ /* 0x000fe20008000004 */
[----:B------:R-:W-:Y:S01]  /*08a0*/  UMOV UR6, 0xabc7cf0d ;  /* 0xabc7cf0d00067882 */ /* 0x000fe20000000000 */
[----:B------:R-:W-:-:S06]  /*08b0*/  UMOV UR7, 0x3f82cf5a ;  /* 0x3f82cf5a00077882 */ /* 0x000fcc0000000000 */
[----:B------:R-:W-:Y:S01]  /*08c0*/  DFMA R4, R6, R4, -UR6 ;  /* 0x8000000606047e2b */ /* 0x000fe20008000004 */
[----:B------:R-:W-:Y:S01]  /*08d0*/  UMOV UR6, 0xb2a3bfde ;  /* 0xb2a3bfde00067882 */ /* 0x000fe20000000000 */
[----:B------:R-:W-:-:S06]  /*08e0*/  UMOV UR7, 0x3f9162b0 ;  /* 0x3f9162b000077882 */ /* 0x000fcc0000000000 */
        /* <DEDUP_REMOVED lines=35> */
[----:B------:R-:W0:Y:S01]  /*0b20*/  MUFU.RSQ64H R5, R13 ;  /* 0x0000000d00057308 */ /* 0x000e220000001c00 */
[----:B------:R-:W-:Y:S01]  /*0b30*/  UMOV UR7, 0x3fc99999 ;  /* 0x3fc9999900077882 */ /* 0x000fe20000000000 */
[----:B------:R-:W-:-:S04]  /*0b40*/  IADD3 R4, PT, PT, R13, -0x3500000, RZ ;  /* 0xfcb000000d047810 */ /* 0x000fc80007ffe0ff */
[----:B------:R-:W-:Y:S01]  /*0b50*/  DFMA R8, R6, R8, UR6 ;  /* 0x0000000606087e2b */ /* 0x000fe20008000008 */
[----:B------:R-:W-:Y:S01]  /*0b60*/  UMOV UR6, 0x5555544c ;  /* 0x5555544c00067882 */ /* 0x000fe20000000000 */
[----:B------:R-:W-:-:S06]  /*0b70*/  UMOV UR7, 0x3fd55555 ;  /* 0x3fd5555500077882 */ /* 0x000fcc0000000000 */
[----:B------:R-:W-:Y:S02]  /*0b80*/  DFMA R8, R6, R8, -UR6 ;  /* 0x8000000606087e2b */ /* 0x000fe40008000008 */
[----:B0-----:R-:W-:-:S06]  /*0b90*/  DMUL R18, R4, R4 ;  /* 0x0000000404127228 */ /* 0x001fcc0000000000 */
[----:B------:R-:W-:Y:S02]  /*0ba0*/  DMUL R8, R6, R8 ;  /* 0x0000000806087228 */ /* 0x000fe40000000000 */
[----:B------:R-:W-:Y:S01]  /*0bb0*/  DFMA R6, R12, -R18, 1 ;  /* 0x3ff000000c06742b */ /* 0x000fe20000000812 */
[----:B------:R-:W-:Y:S02]  /*0bc0*/  IMAD.MOV.U32 R18, RZ, RZ, 0x0 ;  /* 0x00000000ff127424 */ /* 0x000fe400078e00ff */
[----:B------:R-:W-:-:S03]  /*0bd0*/  IMAD.MOV.U32 R19, RZ, RZ, 0x3fd80000 ;  /* 0x3fd80000ff137424 */ /* 0x000fc600078e00ff */
[----:B------:R-:W-:-:S03]  /*0be0*/  DFMA R2, R8, R2, R2 ;  /* 0x000000020802722b */ /* 0x000fc60000000002 */
[----:B------:R-:W-:Y:S02]  /*0bf0*/  DFMA R8, R6, R18, 0.5 ;  /* 0x3fe000000608742b */ /* 0x000fe40000000012 */
[----:B------:R-:W-:-:S03]  /*0c00*/  DMUL R18, R4, R6 ;  /* 0x0000000604127228 */ /* 0x000fc60000000000 */
[----:B------:R-:W-:Y:S02]  /*0c10*/  @P2 DADD R6, -RZ, -R2 ;  /* 0x00000000ff062229 */ /* 0x000fe40000000902 */
[----:B------:R-:W-:-:S03]  /*0c20*/  @!P2 DADD R20, -R2, R20 ;  /* 0x000000000214a229 */ /* 0x000fc60000000114 */
[----:B------:R-:W-:-:S05]  /*0c30*/  DFMA R16, R8, R18, R4 ;  /* 0x000000120810722b */ /* 0x000fca0000000004 */
[----:B------:R-:W-:Y:S01]  /*0c40*/  @P2 FSEL R18, R2, R6, !P1 ;  /* 0x0000000602122208 */ /* 0x000fe20004800000 */
[----:B------:R-:W-:Y:S01]  /*0c50*/  @P2 IMAD.MOV.U32 R6, RZ, RZ, 0x54442d18 ;  /* 0x54442d18ff062424 */ /* 0x000fe200078e00ff */
[----:B------:R-:W-:Y:S01]  /*0c60*/  @P2 FSEL R19, R3, R7, !P1 ;  /* 0x0000000703132208 */ /* 0x000fe20004800000 */
[----:B------:R-:W-:Y:S01]  /*0c70*/  @P2 IMAD.MOV.U32 R7, RZ, RZ, 0x3ff921fb ;  /* 0x3ff921fbff072424 */ /* 0x000fe200078e00ff */
[----:B------:R-:W-:Y:S01]  /*0c80*/  @!P2 PLOP3.LUT P1, PT, P3, PT, PT, 0x80, 0x8 ;  /* 0x000000000008a81c */ /* 0x000fe20001f2f070 */
[----:B------:R-:W-:-:S03]  /*0c90*/  DMUL R8, R12, R16 ;  /* 0x000000100c087228 */ /* 0x000fc60000000000 */
[----:B------:R-:W-:Y:S01]  /*0ca0*/  @P4 FSEL R23, R23, 1.8213495016098022461, !P1 ;  /* 0x3fe921fb17174808 */ /* 0x000fe20004800000 */
[----:B------:R-:W-:-:S04]  /*0cb0*/  @P2 DADD R18, R18, R6 ;  /* 0x0000000012122229 */ /* 0x000fc80000000006 */
[----:B------:R-:W-:Y:S02]  /*0cc0*/  DFMA R6, R8, -R8, R12 ;  /* 0x800000080806722b */ /* 0x000fe4000000000c */
[----:B------:R-:W-:Y:S01]  /*0cd0*/  @!P2 FSEL R19, R21, R3, !P1 ;  /* 0x000000031513a208 */ /* 0x000fe20004800000 */
[----:B------:R-:W-:Y:S01]  /*0ce0*/  @P4 IMAD.MOV.U32 R21, RZ, RZ, 0x7f3321d2 ;  /* 0x7f3321d2ff154424 */ /* 0x000fe200078e00ff */
[----:B------:R-:W-:Y:S01]  /*0cf0*/  @!P2 FSEL R18, R20, R2, !P1 ;  /* 0x000000021412a208 */ /* 0x000fe20004800000 */
[----:B------:R-:W-:Y:S01]  /*0d00*/  @P4 DSETP.NEU.AND P2, PT, |R14|, |R10|, PT ;  /* 0x4000000a0e00422a */ /* 0x000fe20003f4d200 */
[----:B------:R-:W-:Y:S02]  /*0d10*/  VIADD R3, R17, 0xfff00000 ;  /* 0xfff0000011037836 */ /* 0x000fe40000000000 */
[----:B------:R-:W-:Y:S01]  /*0d20*/  @P4 FSEL R21, R21, 3.37028055040000000000e+12, !P1 ;  /* 0x54442d1815154808 */ /* 0x000fe20004800000 */
[----:B------:R-:W-:Y:S02]  /*0d30*/  IMAD.MOV.U32 R2, RZ, RZ, R16 ;  /* 0x000000ffff027224 */ /* 0x000fe400078e0010 */
[----:B------:R-:W-:-:S02]  /*0d40*/  @P4 FSEL R23, R23, R19, !P2 ;  /* 0x0000001317174208 */ /* 0x000fc40005000000 */
[----:B------:R-:W-:Y:S01]  /*0d50*/  @P4 FSEL R22, R21, R18, !P2 ;  /* 0x0000001215164208 */ /* 0x000fe20005000000 */
[----:B------:R-:W-:Y:S01]  /*0d60*/  DADD R20, |R10|, |R14| ;  /* 0x000000000a147229 */ /* 0x000fe2000000060e */
[----:B------:R-:W-:Y:S01]  /*0d70*/  ISETP.GE.U32.AND P2, PT, R4, 0x7ca00000, PT ;  /* 0x7ca000000400780c */ /* 0x000fe20003f46070 */
[----:B------:R-:W-:Y:S01]  /*0d80*/  DFMA R14, R6, R2, R8 ;  /* 0x00000002060e722b */ /* 0x000fe20000000008 */
[----:B------:R-:W-:Y:S01]  /*0d90*/  @!P4 FSEL R18, RZ, 3.37028055040000000000e+12, P1 ;  /* 0x54442d18ff12c808 */ /* 0x000fe20000800000 */
[----:B------:R-:W-:Y:S01]  /*0da0*/  @P4 IMAD.MOV.U32 R18, RZ, RZ, R22 ;  /* 0x000000ffff124224 */ /* 0x000fe200078e0016 */
[----:B------:R-:W-:Y:S01]  /*0db0*/  @!P4 FSEL R19, RZ, 2.1426990032196044922, P1 ;  /* 0x400921fbff13c808 */ /* 0x000fe20000800000 */
[----:B------:R-:W-:-:S08]  /*0dc0*/  @P4 IMAD.MOV.U32 R19, RZ, RZ, R23 ;  /* 0x000000ffff134224 */ /* 0x000fd000078e0017 */
[----:B------:R-:W-:Y:S05]  /*0dd0*/  @!P2 BRA `(.L_x_23) ;  /* 0x000000000010a947 */ /* 0x000fea0003800000 */
[----:B------:R-:W-:-:S07]  /*0de0*/  MOV R14, 0xe00 ;  /* 0x00000e00000e7802 */ /* 0x000fce0000000f00 */
[----:B------:R-:W-:Y:S05]  /*0df0*/  CALL.REL.NOINC `($__internal_3_$__cuda_sm20_dsqrt_rn_f64_mediumpath_v1) ;  /* 0x0000000c00a87944 */ /* 0x000fea0003c00000 */
[----:B------:R-:W-:Y:S02]  /*0e00*/  IMAD.MOV.U32 R14, RZ, RZ, R4 ;  /* 0x000000ffff0e7224 */ /* 0x000fe400078e0004 */
[----:B------:R-:W-:-:S07]  /*0e10*/  IMAD.MOV.U32 R15, RZ, RZ, R5 ;  /* 0x000000ffff0f7224 */ /* 0x000fce00078e0005 */
.L_x_23:
[----:B------:R-:W-:Y:S05]  /*0e20*/  BSYNC.RECONVERGENT B1 ;  /* 0x0000000000017941 */ /* 0x000fea0003800200 */
.L_x_22:
[----:B------:R-:W0:Y:S01]  /*0e30*/  MUFU.RCP64H R5, 3.1415920257568359375 ;  /* 0x400921fb00057908 */ /* 0x000e220000001800 */
[----:B------:R-:W-:Y:S01]  /*0e40*/  IMAD.MOV.U32 R2, RZ, RZ, 0x54442d18 ;  /* 0x54442d18ff027424 */ /* 0x000fe200078e00ff */
[----:B------:R-:W-:Y:S01]  /*0e50*/  MOV R3, 0x400921fb ;  /* 0x400921fb00037802 */ /* 0x000fe20000000f00 */
[----:B------:R-:W-:Y:S01]  /*0e60*/  IMAD.MOV.U32 R4, RZ, RZ, 0x1 ;  /* 0x00000001ff047424 */ /* 0x000fe200078e00ff */
[----:B------:R-:W-:Y:S01]  /*0e70*/  DSETP.NAN.AND P1, PT, R20, R20, PT ;  /* 0x000000141400722a */ /* 0x000fe20003f28000 */
[----:B------:R-:W-:Y:S01]  /*0e80*/  LOP3.LUT R11, R19, 0x80000000, R11, 0xb8, !PT ;  /* 0x80000000130b7812 */ /* 0x000fe200078eb80b */
[----:B------:R-:W-:Y:S03]  /*0e90*/  BSSY.RECONVERGENT B1, `(.L_x_24) ;  /* 0x0000016000017945 */ /* 0x000fe60003800200 */
[----:B0-----:R-:W-:-:S08]  /*0ea0*/  DFMA R6, R4, -R2, 1 ;  /* 0x3ff000000406742b */ /* 0x001fd00000000802 */
[----:B------:R-:W-:-:S08]  /*0eb0*/  DFMA R6, R6, R6, R6 ;  /* 0x000000060606722b */ /* 0x000fd00000000006 */
[----:B------:R-:W-:Y:S01]  /*0ec0*/  DFMA R6, R4, R6, R4 ;  /* 0x000000060406722b */ /* 0x000fe20000000004 */
[----:B------:R-:W-:Y:S02]  /*0ed0*/  FSEL R4, R20, R18, P1 ;  /* 0x0000001214047208 */ /* 0x000fe40000800000 */
[----:B------:R-:W-:-:S05]  /*0ee0*/  FSEL R5, R21, R11, P1 ;  /* 0x0000000b15057208 */ /* 0x000fca0000800000 */
[----:B------:R-:W-:Y:S02]  /*0ef0*/  DFMA R8, R6, -R2, 1 ;  /* 0x3ff000000608742b */ /* 0x000fe40000000802 */
[----:B------:R-:W-:-:S06]  /*0f00*/  DMUL R4, R4, 180 ;  /* 0x4066800004047828 */ /* 0x000fcc0000000000 */
[----:B------:R-:W-:-:S04]  /*0f10*/  DFMA R8, R6, R8, R6 ;  /* 0x000000080608722b */ /* 0x000fc80000000006 */
[----:B------:R-:W-:-:S04]  /*0f20*/  FSETP.GEU.AND P2, PT, |R5|, 6.5827683646048100446e-37, PT ;  /* 0x036000000500780b */ /* 0x000fc80003f4e200 */
[----:B------:R-:W-:-:S08]  /*0f30*/  DMUL R6, R4, R8 ;  /* 0x0000000804067228 */ /* 0x000fd00000000000 */
[----:B------:R-:W-:-:S08]  /*0f40*/  DFMA R2, R6, -R2, R4 ;  /* 0x800000020602722b */ /* 0x000fd00000000004 */
[----:B------:R-:W-:-:S10]  /*0f50*/  DFMA R2, R8, R2, R6 ;  /* 0x000000020802722b */ /* 0x000fd40000000006 */
[----:B------:R-:W-:-:S05]  /*0f60*/  FFMA R6, RZ, 2.1426990032196044922, R3 ;  /* 0x400921fbff067823 */ /* 0x000fca0000000003 */
[----:B------:R-:W-:-:S13]  /*0f70*/  FSETP.GT.AND P1, PT, |R6|, 1.469367938527859385e-39, PT ;  /* 0x001000000600780b */ /* 0x000fda0003f24200 */
[----:B------:R-:W-:Y:S05]  /*0f80*/  @P1 BRA P2, `(.L_x_25) ;  /* 0x0000000000181947 */ /* 0x000fea0001000000 */
[----:B------:R-:W-:Y:S01]  /*0f90*/  IMAD.MOV.U32 R6, RZ, RZ, 0x54442d18 ;  /* 0x54442d18ff067424 */ /* 0x000fe200078e00ff */
[----:B------:R-:W-:Y:S01]  /*0fa0*/  MOV R24, 0xfd0 ;  /* 0x00000fd000187802 */ /* 0x000fe20000000f00 */
[----:B------:R-:W-:-:S07]  /*0fb0*/  IMAD.MOV.U32 R7, RZ, RZ, 0x400921fb ;  /* 0x400921fbff077424 */ /* 0x000fce00078e00ff */
[----:B------:R-:W-:Y:S05]  /*0fc0*/  CALL.REL.NOINC `($__internal_2_$__cuda_sm20_div_rn_f64_full) ;  /* 0x0000000400c07944 */ /* 0x000fea0003c00000 */
[----:B------:R-:W-:Y:S02]  /*0fd0*/  IMAD.MOV.U32 R2, RZ, RZ, R18 ;  /* 0x000000ffff027224 */ /* 0x000fe400078e0012 */
[----:B------:R-:W-:-:S07]  /*0fe0*/  IMAD.MOV.U32 R3, RZ, RZ, R19 ;  /* 0x000000ffff037224 */ /* 0x000fce00078e0013 */
.L_x_25:
[----:B------:R-:W-:Y:S05]  /*0ff0*/  BSYNC.RECONVERGENT B1 ;  /* 0x0000000000017941 */ /* 0x000fea0003800200 */
.L_x_24:
[----:B------:R-:W0:Y:S01]  /*1000*/  MUFU.RCP64H R7, 20 ;  /* 0x4034000000077908 */ /* 0x000e220000001800 */
[----:B------:R-:W-:Y:S01]  /*1010*/  IMAD.MOV.U32 R10, RZ, RZ, 0x0 ;  /* 0x00000000ff0a7424 */ /* 0x000fe200078e00ff */
[----:B------:R-:W-:Y:S01]  /*1020*/  MOV R6, 0x1 ;  /* 0x0000000100067802 */ /* 0x000fe20000000f00 */
[----:B------:R-:W-:Y:S01]  /*1030*/  IMAD.MOV.U32 R11, RZ, RZ, 0x40340000 ;  /* 0x40340000ff0b7424 */ /* 0x000fe200078e00ff */
[----:B------:R-:W-:Y:S01]  /*1040*/  DSETP.GEU.AND P1, PT, R2, RZ, PT ;  /* 0x000000ff0200722a */ /* 0x000fe20003f2e000 */
[----:B------:R-:W-:Y:S04]  /*1050*/  BSSY.RECONVERGENT B1, `(.L_x_26) ;  /* 0x000001b000017945 */ /* 0x000fe80003800200 */
[----:B0-----:R-:W-:-:S08]  /*1060*/  DFMA R4, R6, -R10, 1 ;  /* 0x3ff000000604742b */ /* 0x001fd0000000080a */
[----:B------:R-:W-:Y:S02]  /*1070*/  DFMA R8, R4, R4, R4 ;  /* 0x000000040408722b */ /* 0x000fe40000000004 */
[----:B------:R-:W-:-:S06]  /*1080*/  DADD R4, R2, 180 ;  /* 0x4066800002047429 */ /* 0x000fcc0000000000 */
[----:B------:R-:W-:-:S04]  /*1090*/  DFMA R8, R6, R8, R6 ;  /* 0x000000080608722b */ /* 0x000fc80000000006 */
[----:B------:R-:W-:Y:S02]  /*10a0*/  FSEL R4, R4, R2, !P1 ;  /* 0x0000000204047208 */ /* 0x000fe40004800000 */
[----:B------:R-:W-:Y:S02]  /*10b0*/  FSEL R5, R5, R3, !P1 ;  /* 0x0000000305057208 */ /* 0x000fe40004800000 */
[----:B------:R-:W-:-:S04]  /*10c0*/  DFMA R2, R8, -R10, 1 ;  /* 0x3ff000000802742b */ /* 0x000fc8000000080a */
[----:B------:R-:W-:-:S04]  /*10d0*/  DSETP.NEU.AND P1, PT, R4, 180, PT ;  /* 0x406680000400742a */ /* 0x000fc80003f2d000 */
[----:B------:R-:W-:Y:S02]  /*10e0*/  DFMA R2, R8, R2, R8 ;  /* 0x000000020802722b */ /* 0x000fe40000000008 */
[----:B------:R-:W-:Y:S02]  /*10f0*/  FSEL R10, R4, RZ, P1 ;  /* 0x000000ff040a7208 */ /* 0x000fe40000800000 */
[----:B------:R-:W-:-:S04]  /*1100*/  FSEL R11, R5, RZ, P1 ;  /* 0x000000ff050b7208 */ /* 0x000fc80000800000 */
[----:B------:R-:W-:Y:S02]  /*1110*/  FSETP.GEU.AND P2, PT, |R11|, 6.5827683646048100446e-37, PT ;  /* 0x036000000b00780b */ /* 0x000fe40003f4e200 */
[----:B------:R-:W-:-:S08]  /*1120*/  DMUL R4, R2, R10 ;  /* 0x0000000a02047228 */ /* 0x000fd00000000000 */
[----:B------:R-:W-:-:S08]  /*1130*/  DFMA R6, R4, -20, R10 ;  /* 0xc03400000406782b */ /* 0x000fd0000000000a */
[----:B------:R-:W-:-:S10]  /*1140*/  DFMA R2, R2, R6, R4 ;  /* 0x000000060202722b */ /* 0x000fd40000000004 */
[----:B------:R-:W-:-:S05]  /*1150*/  FFMA R4, RZ, 2.8125, R3 ;  /* 0x40340000ff047823 */ /* 0x000fca0000000003 */
[----:B------:R-:W-:-:S13]  /*1160*/  FSETP.GT.AND P1, PT, |R4|, 1.469367938527859385e-39, PT ;  /* 0x001000000400780b */ /* 0x000fda0003f24200 */
[----:B------:R-:W-:Y:S05]  /*1170*/  @P1 BRA P2, `(.L_x_27) ;  /* 0x0000000000201947 */ /* 0x000fea0001000000 */
[----:B------:R-:W-:Y:S01]  /*1180*/  IMAD.MOV.U32 R4, RZ, RZ, R10 ;  /* 0x000000ffff047224 */ /* 0x000fe200078e000a */
[----:B------:R-:W-:Y:S01]  /*1190*/  MOV R24, 0x11e0 ;  /* 0x000011e000187802 */ /* 0x000fe20000000f00 */
[----:B------:R-:W-:Y:S02]  /*11a0*/  IMAD.MOV.U32 R5, RZ, RZ, R11 ;  /* 0x000000ffff057224 */ /* 0x000fe400078e000b */
[----:B------:R-:W-:Y:S02]  /*11b0*/  IMAD.MOV.U32 R6, RZ, RZ, RZ ;  /* 0x000000ffff067224 */ /* 0x000fe400078e00ff */
[----:B------:R-:W-:-:S07]  /*11c0*/  IMAD.MOV.U32 R7, RZ, RZ, 0x40340000 ;  /* 0x40340000ff077424 */ /* 0x000fce00078e00ff */
[----:B------:R-:W-:Y:S05]  /*11d0*/  CALL.REL.NOINC `($__internal_2_$__cuda_sm20_div_rn_f64_full) ;  /* 0x00000004003c7944 */ /* 0x000fea0003c00000 */
[----:B------:R-:W-:Y:S02]  /*11e0*/  IMAD.MOV.U32 R2, RZ, RZ, R18 ;  /* 0x000000ffff027224 */ /* 0x000fe400078e0012 */
[----:B------:R-:W-:-:S07]  /*11f0*/  IMAD.MOV.U32 R3, RZ, RZ, R19 ;  /* 0x000000ffff037224 */ /* 0x000fce00078e0013 */
.L_x_27:
[----:B------:R-:W-:Y:S05]  /*1200*/  BSYNC.RECONVERGENT B1 ;  /* 0x0000000000017941 */ /* 0x000fea0003800200 */
.L_x_26:
[----:B------:R-:W0:Y:S02]  /*1210*/  F2I.F64.TRUNC R2, R2 ;  /* 0x0000000200027311 */ /* 0x000e24000030d100 */
[----:B0-----:R-:W-:-:S05]  /*1220*/  IMAD.HI R4, R2, 0x38e38e39, RZ ;  /* 0x38e38e3902047827 */ /* 0x001fca00078e02ff */
[----:B------:R-:W-:-:S04]  /*1230*/  SHF.R.S32.HI R5, RZ, 0x1, R4 ;  /* 0x00000001ff057819 */ /* 0x000fc80000011404 */
[----:B------:R-:W-:-:S05]  /*1240*/  LEA.HI R5, R4, R5, RZ, 0x1 ;  /* 0x0000000504057211 */ /* 0x000fca00078f08ff */
[----:B------:R-:W-:-:S04]  /*1250*/  IMAD R12, R5, -0x9, R2 ;  /* 0xfffffff7050c7824 */ /* 0x000fc800078e0202 */
[----:B------:R-:W-:-:S06]  /*1260*/  IMAD R4, R12, 0x8, R1 ;  /* 0x000000080c047824 */ /* 0x000fcc00078e0201 */
[----:B------:R-:W2:Y:S01]  /*1270*/  LDL.64 R4, [R4+0x8] ;  /* 0x0000080004047983 */ /* 0x000ea20000100a00 */
[----:B------:R-:W0:Y:S01]  /*1280*/  MUFU.RCP64H R7, 20 ;  /* 0x4034000000077908 */ /* 0x000e220000001800 */
[----:B------:R-:W-:Y:S01]  /*1290*/  MOV R8, 0x0 ;  /* 0x0000000000087802 */ /* 0x000fe20000000f00 */
[----:B------:R-:W-:Y:S01]  /*12a0*/  IMAD.MOV.U32 R9, RZ, RZ, 0x40340000 ;  /* 0x40340000ff097424 */ /* 0x000fe200078e00ff */
[----:B------:R-:W-:Y:S01]  /*12b0*/  BSSY.RECONVERGENT B1, `(.L_x_28) ;  /* 0x0000019000017945 */ /* 0x000fe20003800200 */
[----:B------:R-:W-:-:S06]  /*12c0*/  IMAD.MOV.U32 R6, RZ, RZ, 0x1 ;  /* 0x00000001ff067424 */ /* 0x000fcc00078e00ff */
[----:B0-----:R-:W-:-:S08]  /*12d0*/  DFMA R16, R6, -R8, 1 ;  /* 0x3ff000000610742b */ /* 0x001fd00000000808 */
[----:B------:R-:W-:-:S08]  /*12e0*/  DFMA R16, R16, R16, R16 ;  /* 0x000000101010722b */ /* 0x000fd00000000010 */
[----:B------:R-:W-:Y:S01]  /*12f0*/  DFMA R16, R6, R16, R6 ;  /* 0x000000100610722b */ /* 0x000fe20000000006 */
[----:B------:R-:W-:Y:S02]  /*1300*/  IMAD.MOV.U32 R6, RZ, RZ, R10 ;  /* 0x000000ffff067224 */ /* 0x000fe400078e000a */
[----:B------:R-:W-:-:S05]  /*1310*/  IMAD.MOV.U32 R7, RZ, RZ, R11 ;  /* 0x000000ffff077224 */ /* 0x000fca00078e000b */
[----:B------:R-:W-:-:S08]  /*1320*/  DFMA R8, R16, -R8, 1 ;  /* 0x3ff000001008742b */ /* 0x000fd00000000808 */
[----:B------:R-:W-:Y:S02]  /*1330*/  DFMA R8, R16, R8, R16 ;  /* 0x000000081008722b */ /* 0x000fe40000000010 */
[----:B--2---:R-:W-:-:S08]  /*1340*/  DADD R6, R4, -R6 ;  /* 0x0000000004067229 */ /* 0x004fd00000000806 */
[----:B------:R-:W-:Y:S02]  /*1350*/  DMUL R2, R8, R6 ;  /* 0x0000000608027228 */ /* 0x000fe40000000000 */
[----:B------:R-:W-:-:S06]  /*1360*/  FSETP.GEU.AND P2, PT, |R7|, 6.5827683646048100446e-37, PT ;  /* 0x036000000700780b */ /* 0x000fcc0003f4e200 */
[----:B------:R-:W-:-:S08]  /*1370*/  DFMA R4, R2, -20, R6 ;  /* 0xc03400000204782b */ /* 0x000fd00000000006 */
[----:B------:R-:W-:-:S10]  /*1380*/  DFMA R2, R8, R4, R2 ;  /* 0x000000040802722b */ /* 0x000fd40000000002 */
[----:B------:R-:W-:-:S05]  /*1390*/  FFMA R4, RZ, 2.8125, R3 ;  /* 0x40340000ff047823 */ /* 0x000fca0000000003 */
[----:B------:R-:W-:-:S13]  /*13a0*/  FSETP.GT.AND P1, PT, |R4|, 1.469367938527859385e-39, PT ;  /* 0x001000000400780b */ /* 0x000fda0003f24200 */
[----:B------:R-:W-:Y:S05]  /*13b0*/  @P1 BRA P2, `(.L_x_29) ;  /* 0x0000000000201947 */ /* 0x000fea0001000000 */
[----:B------:R-:W-:Y:S01]  /*13c0*/  IMAD.MOV.U32 R4, RZ, RZ, R6 ;  /* 0x000000ffff047224 */ /* 0x000fe200078e0006 */
[----:B------:R-:W-:Y:S01]  /*13d0*/  MOV R24, 0x1420 ;  /* 0x0000142000187802 */ /* 0x000fe20000000f00 */
[----:B------:R-:W-:Y:S01]  /*13e0*/  IMAD.MOV.U32 R5, RZ, RZ, R7 ;  /* 0x000000ffff057224 */ /* 0x000fe200078e0007 */
[----:B------:R-:W-:Y:S01]  /*13f0*/  MOV R7, 0x40340000 ;  /* 0x4034000000077802 */ /* 0x000fe20000000f00 */
[----:B------:R-:W-:-:S07]  /*1400*/  IMAD.MOV.U32 R6, RZ, RZ, RZ ;  /* 0x000000ffff067224 */ /* 0x000fce00078e00ff */
[----:B------:R-:W-:Y:S05]  /*1410*/  CALL.REL.NOINC `($__internal_2_$__cuda_sm20_div_rn_f64_full) ;  /* 0x0000000000ac7944 */ /* 0x000fea0003c00000 */
[----:B------:R-:W-:Y:S02]  /*1420*/  IMAD.MOV.U32 R2, RZ, RZ, R18 ;  /* 0x000000ffff027224 */ /* 0x000fe400078e0012 */
[----:B------:R-:W-:-:S07]  /*1430*/  IMAD.MOV.U32 R3, RZ, RZ, R19 ;  /* 0x000000ffff037224 */ /* 0x000fce00078e0013 */
.L_x_29:
[----:B------:R-:W-:Y:S05]  /*1440*/  BSYNC.RECONVERGENT B1 ;  /* 0x0000000000017941 */ /* 0x000fea0003800200 */
.L_x_28:
[----:B------:R-:W-:Y:S01]  /*1450*/  VIADD R6, R12, 0x1 ;  /* 0x000000010c067836 */ /* 0x000fe20000000000 */
[----:B------:R-:W-:-:S04]  /*1460*/  DMUL R2, R2, R14 ;  /* 0x0000000e02027228 */ /* 0x000fc80000000000 */
[----:B------:R-:W-:-:S04]  /*1470*/  PRMT R4, R6, 0x8880, RZ ;  /* 0x0000888006047816 */ /* 0x000fc800000000ff */
[----:B------:R-:W-:Y:S01]  /*1480*/  DADD R14, R2, -R14 ;  /* 0x00000000020e7229 */ /* 0x000fe2000000080e */
[----:B------:R-:W-:-:S05]  /*1490*/  IMAD R4, R4, 0x39, RZ ;  /* 0x0000003904047824 */ /* 0x000fca00078e02ff */
[C---:B------:R-:W-:Y:S02]  /*14a0*/  LOP3.LUT R5, R4.reuse, 0xffff, RZ, 0xc0, !PT ;  /* 0x0000ffff04057812 */ /* 0x040fe400078ec0ff */
[----:B------:R-:W-:Y:S01]  /*14b0*/  PRMT R7, R4, 0x9910, RZ ;  /* 0x0000991004077816 */ /* 0x000fe200000000ff */
[----:B------:R-:W-:Y:S01]  /*14c0*/  DADD R14, -RZ, |R14| ;  /* 0x00000000ff0e7229 */ /* 0x000fe2000000050e */
[----:B------:R-:W-:-:S03]  /*14d0*/  SHF.R.U32.HI R4, RZ, 0xf, R5 ;  /* 0x0000000fff047819 */ /* 0x000fc60000011605 */
[----:B------:R-:W-:-:S05]  /*14e0*/  IMAD.MOV.U32 R5, RZ, RZ, R7 ;  /* 0x000000ffff057224 */ /* 0x000fca00078e0007 */
[----:B------:R-:W-:-:S04]  /*14f0*/  LEA.HI.SX32 R4, R5, R4, 0x17 ;  /* 0x0000000405047211 */ /* 0x000fc800078fbaff */
[----:B------:R-:W-:-:S05]  /*1500*/  PRMT R4, R4, 0x9910, RZ ;  /* 0x0000991004047816 */ /* 0x000fca00000000ff */
[----:B------:R-:W-:-:S04]  /*1510*/  IMAD R4, R4, 0x9, RZ ;  /* 0x0000000904047824 */ /* 0x000fc800078e02ff */
[----:B------:R-:W-:Y:S02]  /*1520*/  IMAD.MOV R7, RZ, RZ, -R4 ;  /* 0x000000ffff077224 */ /* 0x000fe400078e0a04 */
[----:B------:R-:W0:Y:S03]  /*1530*/  LDC.64 R4, c[0x0][0x380] ;  /* 0x0000e000ff047b82 */ /* 0x000e260000000a00 */
[----:B------:R-:W-:-:S05]  /*1540*/  PRMT R7, R7, 0x7710, RZ ;  /* 0x0000771007077816 */ /* 0x000fca00000000ff */
[----:B------:R-:W-:Y:S01]  /*1550*/  IMAD.IADD R6, R6, 0x1, R7 ;  /* 0x0000000106067824 */ /* 0x000fe200078e0207 */
[----:B------:R-:W-:Y:S01]  /*1560*/  LEA.HI R7, R35, R30, RZ, 0x1d ;  /* 0x0000001e23077211 */ /* 0x000fe200078fe8ff */
[----:B------:R-:W-:-:S03]  /*1570*/  IMAD.IADD R35, R26, 0x1, R35 ;  /* 0x000000011a237824 */ /* 0x000fc600078e0223 */
[----:B------:R-:W-:Y:S01]  /*1580*/  LOP3.LUT R6, R6, 0xffff, RZ, 0xc0, !PT ;  /* 0x0000ffff06067812 */ /* 0x000fe200078ec0ff */
[----:B------:R-:W-:Y:S01]  /*1590*/  IMAD R9, R7, 0x9, R12 ;  /* 0x0000000907097824 */ /* 0x000fe200078e020c */
[----:B------:R-:W-:Y:S02]  /*15a0*/  ISETP.GE.AND P1, PT, R35, UR10, PT ;  /* 0x0000000a23007c0c */ /* 0x000fe4000bf26270 */
[----:B------:R-:W-:-:S05]  /*15b0*/  PRMT R6, R6, 0x8880, RZ ;  /* 0x0000888006067816 */ /* 0x000fca00000000ff */
[----:B------:R-:W-:Y:S02]  /*15c0*/  IMAD R11, R7, 0x9, R6 ;  /* 0x00000009070b7824 */ /* 0x000fe400078e0206 */
[----:B0-----:R-:W-:-:S04]  /*15d0*/  IMAD.WIDE R6, R9, 0x8, R4 ;  /* 0x0000000809067825 */ /* 0x001fc800078e0204 */
[----:B------:R-:W-:Y:S01]  /*15e0*/  IMAD.WIDE R4, R11, 0x8, R4 ;  /* 0x000000080b047825 */ /* 0x000fe200078e0204 */
[----:B------:R0:W-:Y:S01]  /*15f0*/  REDG.E.ADD.F64.RN.STRONG.GPU desc[UR8][R6.64], R2 ;  /* 0x00000002060079a6 */ /* 0x0001e2000c12ff08 */
[----:B------:R-:W-:-:S03]  /*1600*/  IADD3 R29, PT, PT, R26, R29, RZ ;  /* 0x0000001d1a1d7210 */ /* 0x000fc60007ffe0ff */
[----:B------:R0:W-:Y:S01]  /*1610*/  REDG.E.ADD.F64.RN.STRONG.GPU desc[UR8][R4.64], R14 ;  /* 0x0000000e040079a6 */ /* 0x0001e2000c12ff08 */
[C---:B------:R-:W-:Y:S02]  /*1620*/  IMAD.IADD R37, R26.reuse, 0x1, R37 ;  /* 0x000000011a257824 */ /* 0x040fe400078e0225 */
[--C-:B------:R-:W-:Y:S02]  /*1630*/  IMAD.IADD R27, R27, 0x1, -R26.reuse ;  /* 0x000000011b1b7824 */ /* 0x100fe400078e0a1a */
[----:B------:R-:W-:Y:S02]  /*1640*/  IMAD.IADD R33, R33, 0x1, -R26 ;  /* 0x0000000121217824 */ /* 0x000fe400078e0a1a */
[----:B------:R-:W-:Y:S01]  /*1650*/  IMAD.IADD R31, R26, 0x1, R31 ;  /* 0x000000011a1f7824 */ /* 0x000fe200078e021f */
[----:B------:R-:W-:Y:S06]  /*1660*/  @!P1 BRA `(.L_x_30) ;  /* 0xffffffec00709947 */ /* 0x000fec000383ffff */
.L_x_19:
[----:B------:R-:W-:Y:S05]  /*1670*/  BSYNC B0 ;  /* 0x0000000000007941 */ /* 0x000fea0003800000 */
.L_x_18:
[----:B------:R-:W1:Y:S01]  /*1680*/  LDCU UR5, c[0x0][0x390] ;  /* 0x00007200ff0577ac */ /* 0x000e620008000800 */
[----:B------:R-:W-:-:S05]  /*1690*/  IMAD.IADD R25, R28, 0x1, R25 ;  /* 0x000000011c197824 */ /* 0x000fca00078e0219 */
[----:B-1----:R-:W-:-:S13]  /*16a0*/  ISETP.GE.AND P0, PT, R25, UR5, PT ;  /* 0x0000000519007c0c */ /* 0x002fda000bf06270 */
[----:B------:R-:W-:Y:S05]  /*16b0*/  @!P0 BRA `(.L_x_31) ;  /* 0xffffffec000c8947 */ /* 0x000fea000383ffff */
[----:B------:R-:W-:Y:S05]  /*16c0*/  EXIT ;  /* 0x000000000000794d */ /* 0x000fea0003800000 */
        .weak           $__internal_2_$__cuda_sm20_div_rn_f64_full
        .type           $__internal_2_$__cuda_sm20_div_rn_f64_full,@function
        .size           $__internal_2_$__cuda_sm20_div_rn_f64_full,($__internal_3_$__cuda_sm20_dsqrt_rn_f64_mediumpath_v1 - $__internal_2_$__cuda_sm20_div_rn_f64_full)
$__internal_2_$__cuda_sm20_div_rn_f64_full:
[----:B------:R-:W-:Y:S01]  /*16d0*/  IMAD.MOV.U32 R3, RZ, RZ, R5 ;  /* 0x000000ffff037224 */ /* 0x000fe200078e0005 */
[C---:B------:R-:W-:Y:S01]  /*16e0*/  FSETP.GEU.AND P1, PT, |R7|.reuse, 1.469367938527859385e-39, PT ;  /* 0x001000000700780b */ /* 0x040fe20003f2e200 */
[----:B------:R-:W-:Y:S01]  /*16f0*/  IMAD.MOV.U32 R2, RZ, RZ, R4 ;  /* 0x000000ffff027224 */ /* 0x000fe200078e0004 */
[----:B------:R-:W-:Y:S01]  /*1700*/  LOP3.LUT R4, R7, 0x800fffff, RZ, 0xc0, !PT ;  /* 0x800fffff07047812 */ /* 0x000fe200078ec0ff */
[----:B------:R-:W-:Y:S01]  /*1710*/  IMAD.MOV.U32 R34, RZ, RZ, 0x1ca00000 ;  /* 0x1ca00000ff227424 */ /* 0x000fe200078e00ff */
[C---:B------:R-:W-:Y:S01]  /*1720*/  FSETP.GEU.AND P4, PT, |R3|.reuse, 1.469367938527859385e-39, PT ;  /* 0x001000000300780b */ /* 0x040fe20003f8e200 */
[----:B------:R-:W-:Y:S01]  /*1730*/  IMAD.MOV.U32 R8, RZ, RZ, R2 ;  /* 0x000000ffff087224 */ /* 0x000fe200078e0002 */
[----:B------:R-:W-:Y:S01]  /*1740*/  LOP3.LUT R5, R4, 0x3ff00000, RZ, 0xfc, !PT ;  /* 0x3ff0000004057812 */ /* 0x000fe200078efcff */
[----:B------:R-:W-:Y:S01]  /*1750*/  IMAD.MOV.U32 R20, RZ, RZ, 0x1 ;  /* 0x00000001ff147424 */ /* 0x000fe200078e00ff */
[----:B------:R-:W-:Y:S01]  /*1760*/  MOV R4, R6 ;  /* 0x0000000600047202 */ /* 0x000fe20000000f00 */
[----:B------:R-:W-:Y:S01]  /*1770*/  BSSY.RECONVERGENT B2, `(.L_x_32) ;  /* 0x000004f000027945 */ /* 0x000fe20003800200 */
[----:B------:R-:W-:-:S02]  /*1780*/  LOP3.LUT R32, R3, 0x7ff00000, RZ, 0xc0, !PT ;  /* 0x7ff0000003207812 */ /* 0x000fc400078ec0ff */
[----:B------:R-:W-:Y:S01]  /*1790*/  LOP3.LUT R39, R7, 0x7ff00000, RZ, 0xc0, !PT ;  /* 0x7ff0000007277812 */ /* 0x000fe200078ec0ff */
[----:B------:R-:W-:-:S03]  /*17a0*/  @!P1 DMUL R4, R6, 8.98846567431157953865e+307 ;  /* 0x7fe0000006049828 */ /* 0x000fc60000000000 */
[C---:B------:R-:W-:Y:S01]  /*17b0*/  ISETP.GE.U32.AND P3, PT, R32.reuse, R39, PT ;  /* 0x000000272000720c */ /* 0x040fe20003f66070 */
[----:B------:R-:W-:Y:S01]  /*17c0*/  @!P4 IMAD.MOV.U32 R18, RZ, RZ, RZ ;  /* 0x000000ffff12c224 */ /* 0x000fe200078e00ff */
[----:B------:R-:W-:Y:S01]  /*17d0*/  @!P4 LOP3.LUT R9, R7, 0x7ff00000, RZ, 0xc0, !PT ;  /* 0x7ff000000709c812 */ /* 0x000fe200078ec0ff */
[----:B------:R-:W0:Y:S03]  /*17e0*/  MUFU.RCP64H R21, R5 ;  /* 0x0000000500157308 */ /* 0x000e260000001800 */
[----:B------:R-:W-:Y:S02]  /*17f0*/  @!P4 ISETP.GE.U32.AND P5, PT, R32, R9, PT ;  /* 0x000000092000c20c */ /* 0x000fe40003fa6070 */
[C---:B------:R-:W-:Y:S02]  /*1800*/  SEL R9, R34.reuse, 0x63400000, !P3 ;  /* 0x6340000022097807 */ /* 0x040fe40005800000 */
[----:B------:R-:W-:-:S02]  /*1810*/  @!P4 SEL R19, R34, 0x63400000, !P5 ;  /* 0x634000002213c807 */ /* 0x000fc40006800000 */
[--C-:B------:R-:W-:Y:S02]  /*1820*/  LOP3.LUT R9, R9, 0x800fffff, R3.reuse, 0xf8, !PT ;  /* 0x800fffff09097812 */ /* 0x100fe400078ef803 */
[----:B------:R-:W-:Y:S02]  /*1830*/  @!P4 LOP3.LUT R19, R19, 0x80000000, R3, 0xf8, !PT ;  /* 0x800000001313c812 */ /* 0x000fe400078ef803 */
[----:B------:R-:W-:Y:S02]  /*1840*/  @!P1 LOP3.LUT R39, R5, 0x7ff00000, RZ, 0xc0, !PT ;  /* 0x7ff0000005279812 */ /* 0x000fe400078ec0ff */
[----:B------:R-:W-:-:S06]  /*1850*/  @!P4 LOP3.LUT R19, R19, 0x100000, RZ, 0xfc, !PT ;  /* 0x001000001313c812 */ /* 0x000fcc00078efcff */
[----:B------:R-:W-:Y:S02]  /*1860*/  @!P4 DFMA R8, R8, 2, -R18 ;  /* 0x400000000808c82b */ /* 0x000fe40000000812 */
[----:B0-----:R-:W-:-:S08]  /*1870*/  DFMA R18, R20, -R4, 1 ;  /* 0x3ff000001412742b */ /* 0x001fd00000000804 */
[----:B------:R-:W-:-:S08]  /*1880*/  DFMA R18, R18, R18, R18 ;  /* 0x000000121212722b */ /* 0x000fd00000000012 */
[----:B------:R-:W-:-:S08]  /*1890*/  DFMA R18, R20, R18, R20 ;  /* 0x000000121412722b */ /* 0x000fd00000000014 */
[----:B------:R-:W-:-:S08]  /*18a0*/  DFMA R20, R18, -R4, 1 ;  /* 0x3ff000001214742b */ /* 0x000fd00000000804 */
[----:B------:R-:W-:-:S08]  /*18b0*/  DFMA R18, R18, R20, R18 ;  /* 0x000000141212722b */ /* 0x000fd00000000012 */
[----:B------:R-:W-:-:S08]  /*18c0*/  DMUL R20, R18, R8 ;  /* 0x0000000812147228 */ /* 0x000fd00000000000 */
[----:B------:R-:W-:-:S08]  /*18d0*/  DFMA R22, R20, -R4, R8 ;  /* 0x800000041416722b */ /* 0x000fd00000000008 */
[----:B------:R-:W-:Y:S01]  /*18e0*/  DFMA R22, R18, R22, R20 ;  /* 0x000000161216722b */ /* 0x000fe20000000014 */
[----:B------:R-:W-:Y:S01]  /*18f0*/  IMAD.MOV.U32 R20, RZ, RZ, R32 ;  /* 0x000000ffff147224 */ /* 0x000fe200078e0020 */
[----:B------:R-:W-:-:S05]  /*1900*/  @!P4 LOP3.LUT R20, R9, 0x7ff00000, RZ, 0xc0, !PT ;  /* 0x7ff000000914c812 */ /* 0x000fca00078ec0ff */
[----:B------:R-:W-:-:S05]  /*1910*/  VIADD R18, R20, 0xffffffff ;  /* 0xffffffff14127836 */ /* 0x000fca0000000000 */
[----:B------:R-:W-:Y:S01]  /*1920*/  ISETP.GT.U32.AND P1, PT, R18, 0x7feffffe, PT ;  /* 0x7feffffe1200780c */ /* 0x000fe20003f24070 */
[----:B------:R-:W-:-:S05]  /*1930*/  VIADD R18, R39, 0xffffffff ;  /* 0xffffffff27127836 */ /* 0x000fca0000000000 */
[----:B------:R-:W-:-:S13]  /*1940*/  ISETP.GT.U32.OR P1, PT, R18, 0x7feffffe, P1 ;  /* 0x7feffffe1200780c */ /* 0x000fda0000f24470 */
[----:B------:R-:W-:Y:S05]  /*1950*/  @P1 BRA `(.L_x_33) ;  /* 0x00000000006c1947 */ /* 0x000fea0003800000 */
[----:B------:R-:W-:Y:S01]  /*1960*/  LOP3.LUT R3, R7, 0x7ff00000, RZ, 0xc0, !PT ;  /* 0x7ff0000007037812 */ /* 0x000fe200078ec0ff */
[----:B------:R-:W-:-:S03]  /*1970*/  IMAD.MOV.U32 R2, RZ, RZ, RZ ;  /* 0x000000ffff027224 */ /* 0x000fc600078e00ff */
[CC--:B------:R-:W-:Y:S02]  /*1980*/  ISETP.GE.U32.AND P1, PT, R32.reuse, R3.reuse, PT ;  /* 0x000000032000720c */ /* 0x0c0fe40003f26070 */
[----:B------:R-:W-:Y:S02]  /*1990*/  VIADDMNMX R32, R32, -R3, 0xb9600000, !PT ;  /* 0xb960000020207446 */ /* 0x000fe40007800903 */
[----:B------:R-:W-:Y:S02]  /*19a0*/  SEL R3, R34, 0x63400000, !P1 ;  /* 0x6340000022037807 */ /* 0x000fe40004800000 */
[----:B------:R-:W-:-:S04]  /*19b0*/  VIMNMX R20, PT, PT, R32, 0x46a00000, PT ;  /* 0x46a0000020147848 */ /* 0x000fc80003fe0100 */
[----:B------:R-:W-:-:S05]  /*19c0*/  IADD3 R20, PT, PT, -R3, R20, RZ ;  /* 0x0000001403147210 */ /* 0x000fca0007ffe1ff */
[----:B------:R-:W-:-:S06]  /*19d0*/  VIADD R3, R20, 0x7fe00000 ;  /* 0x7fe0000014037836 */ /* 0x000fcc0000000000 */
[----:B------:R-:W-:-:S10]  /*19e0*/  DMUL R18, R22, R2 ;  /* 0x0000000216127228 */ /* 0x000fd40000000000 */
[----:B------:R-:W-:-:S13]  /*19f0*/  FSETP.GTU.AND P1, PT, |R19|, 1.469367938527859385e-39, PT ;  /* 0x001000001300780b */ /* 0x000fda0003f2c200 */
[----:B------:R-:W-:Y:S05]  /*1a00*/  @P1 BRA `(.L_x_34) ;  /* 0x0000000000941947 */ /* 0x000fea0003800000 */
[----:B------:R-:W-:-:S06]  /*1a10*/  DFMA R4, R22, -R4, R8 ;  /* 0x800000041604722b */ /* 0x000fcc0000000008 */
[----:B------:R-:W-:-:S04]  /*1a20*/  IMAD.MOV.U32 R4, RZ, RZ, RZ ;  /* 0x000000ffff047224 */ /* 0x000fc800078e00ff */
[C---:B------:R-:W-:Y:S02]  /*1a30*/  FSETP.NEU.AND P1, PT, R5.reuse, RZ, PT ;  /* 0x000000ff0500720b */ /* 0x040fe40003f2d000 */
[----:B------:R-:W-:-:S04]  /*1a40*/  LOP3.LUT R7, R5, 0x80000000, R7, 0x48, !PT ;  /* 0x8000000005077812 */ /* 0x000fc800078e4807 */
[----:B------:R-:W-:-:S07]  /*1a50*/  LOP3.LUT R5, R7, R3, RZ, 0xfc, !PT ;  /* 0x0000000307057212 */ /* 0x000fce00078efcff */
[----:B------:R-:W-:Y:S05]  /*1a60*/  @!P1 BRA `(.L_x_34) ;  /* 0x00000000007c9947 */ /* 0x000fea0003800000 */
[----:B------:R-:W-:Y:S01]  /*1a70*/  IMAD.MOV R3, RZ, RZ, -R20 ;  /* 0x000000ffff037224 */ /* 0x000fe200078e0a14 */
[----:B------:R-:W-:Y:S01]  /*1a80*/  DMUL.RP R4, R22, R4 ;  /* 0x0000000416047228 */ /* 0x000fe20000008000 */
[----:B------:R-:W-:-:S06]  /*1a90*/  IMAD.MOV.U32 R2, RZ, RZ, RZ ;  /* 0x000000ffff027224 */ /* 0x000fcc00078e00ff */
[----:B------:R-:W-:-:S03]  /*1aa0*/  DFMA R2, R18, -R2, R22 ;  /* 0x800000021202722b */ /* 0x000fc60000000016 */
[----:B------:R-:W-:-:S03]  /*1ab0*/  LOP3.LUT R7, R5, R7, RZ, 0x3c, !PT ;  /* 0x0000000705077212 */ /* 0x000fc600078e3cff */
[----:B------:R-:W-:-:S04]  /*1ac0*/  IADD3 R2, PT, PT, -R20, -0x43300000, RZ ;  /* 0xbcd0000014027810 */ /* 0x000fc80007ffe1ff */
[----:B------:R-:W-:-:S04]  /*1ad0*/  FSETP.NEU.AND P1, PT, |R3|, R2, PT ;  /* 0x000000020300720b */ /* 0x000fc80003f2d200 */
[----:B------:R-:W-:Y:S02]  /*1ae0*/  FSEL R18, R4, R18, !P1 ;  /* 0x0000001204127208 */ /* 0x000fe40004800000 */
[----:B------:R-:W-:Y:S01]  /*1af0*/  FSEL R19, R7, R19, !P1 ;  /* 0x0000001307137208 */ /* 0x000fe20004800000 */
[----:B------:R-:W-:Y:S06]  /*1b00*/  BRA `(.L_x_34) ;  /* 0x0000000000547947 */ /* 0x000fec0003800000 */
.L_x_33:
[----:B------:R-:W-:-:S14]  /*1b10*/  DSETP.NAN.AND P1, PT, R2, R2, PT ;  /* 0x000000020200722a */ /* 0x000fdc0003f28000 */
[----:B------:R-:W-:Y:S05]  /*1b20*/  @P1 BRA `(.L_x_35) ;  /* 0x0000000000441947 */ /* 0x000fea0003800000 */
[----:B------:R-:W-:-:S14]  /*1b30*/  DSETP.NAN.AND P1, PT, R6, R6, PT ;  /* 0x000000060600722a */ /* 0x000fdc0003f28000 */
[----:B------:R-:W-:Y:S05]  /*1b40*/  @P1 BRA `(.L_x_36) ;  /* 0x0000000000301947 */ /* 0x000fea0003800000 */
[----:B------:R-:W-:Y:S01]  /*1b50*/  ISETP.NE.AND P1, PT, R20, R39, PT ;  /* 0x000000271400720c */ /* 0x000fe20003f25270 */
[----:B------:R-:W-:Y:S01]  /*1b60*/  IMAD.MOV.U32 R18, RZ, RZ, 0x0 ;  /* 0x00000000ff127424 */ /* 0x000fe200078e00ff */
[----:B------:R-:W-:-:S11]  /*1b70*/  MOV R19, 0xfff80000 ;  /* 0xfff8000000137802 */ /* 0x000fd60000000f00 */
        /* <DEDUP_REMOVED lines=9> */
.L_x_36:
[----:B------:R-:W-:Y:S01]  /*1c10*/  LOP3.LUT R19, R7, 0x80000, RZ, 0xfc, !PT ;  /* 0x0008000007137812 */ /* 0x000fe200078efcff */
[----:B------:R-:W-:Y:S01]  /*1c20*/  IMAD.MOV.U32 R18, RZ, RZ, R6 ;  /* 0x000000ffff127224 */ /* 0x000fe200078e0006 */
[----:B------:R-:W-:Y:S06]  /*1c30*/  BRA `(.L_x_34) ;  /* 0x0000000000087947 */ /* 0x000fec0003800000 */
.L_x_35:
[----:B------:R-:W-:Y:S01]  /*1c40*/  LOP3.LUT R19, R3, 0x80000, RZ, 0xfc, !PT ;  /* 0x0008000003137812 */ /* 0x000fe200078efcff */
[----:B------:R-:W-:-:S07]  /*1c50*/  IMAD.MOV.U32 R18, RZ, RZ, R2 ;  /* 0x000000ffff127224 */ /* 0x000fce00078e0002 */
.L_x_34:
[----:B------:R-:W-:Y:S05]  /*1c60*/  BSYNC.RECONVERGENT B2 ;  /* 0x0000000000027941 */ /* 0x000fea0003800200 */
.L_x_32:
[----:B------:R-:W-:Y:S01]  /*1c70*/  IMAD.MOV.U32 R2, RZ, RZ, R24 ;  /* 0x000000ffff027224 */ /* 0x000fe200078e0018 */
[----:B------:R-:W-:-:S04]  /*1c80*/  MOV R3, 0x0 ;  /* 0x0000000000037802 */ /* 0x000fc80000000f00 */
[----:B------:R-:W-:Y:S05]  /*1c90*/  RET.REL.NODEC R2 `(_Z12compute_binsPdPhii) ;  /* 0xffffffe002d87950 */ /* 0x000fea0003c3ffff */
        .weak           $__internal_3_$__cuda_sm20_dsqrt_rn_f64_mediumpath_v1
        .type           $__internal_3_$__cuda_sm20_dsqrt_rn_f64_mediumpath_v1,@function
        .size           $__internal_3_$__cuda_sm20_dsqrt_rn_f64_mediumpath_v1,(.L_x_45 - $__internal_3_$__cuda_sm20_dsqrt_rn_f64_mediumpath_v1)
$__internal_3_$__cuda_sm20_dsqrt_rn_f64_mediumpath_v1:
[----:B------:R-:W-:Y:S01]  /*1ca0*/  ISETP.GE.U32.AND P1, PT, R4, -0x3400000, PT ;  /* 0xfcc000000400780c */ /* 0x000fe20003f26070 */
[----:B------:R-:W-:Y:S01]  /*1cb0*/  BSSY.RECONVERGENT B2, `(.L_x_37) ;  /* 0x0000026000027945 */ /* 0x000fe20003800200 */
[----:B------:R-:W-:Y:S02]  /*1cc0*/  IMAD.MOV.U32 R17, RZ, RZ, R3 ;  /* 0x000000ffff117224 */ /* 0x000fe400078e0003 */
[----:B------:R-:W-:Y:S02]  /*1cd0*/  IMAD.MOV.U32 R2, RZ, RZ, R12 ;  /* 0x000000ffff027224 */ /* 0x000fe400078e000c */
[----:B------:R-:W-:-:S07]  /*1ce0*/  IMAD.MOV.U32 R3, RZ, RZ, R13 ;  /* 0x000000ffff037224 */ /* 0x000fce00078e000d */
[----:B------:R-:W-:Y:S05]  /*1cf0*/  @!P1 BRA `(.L_x_38) ;  /* 0x0000000000209947 */ /* 0x000fea0003800000 */
[----:B------:R-:W-:-:S10]  /*1d00*/  DFMA.RM R16, R6, R16, R8 ;  /* 0x000000100610722b */ /* 0x000fd40000004008 */
[----:B------:R-:W-:-:S05]  /*1d10*/  IADD3 R4, P1, PT, R16, 0x1, RZ ;  /* 0x0000000110047810 */ /* 0x000fca0007f3e0ff */
[----:B------:R-:W-:-:S06]  /*1d20*/  IMAD.X R5, RZ, RZ, R17, P1 ;  /* 0x000000ffff057224 */ /* 0x000fcc00008e0611 */
[----:B------:R-:W-:-:S08]  /*1d30*/  DFMA.RP R2, -R16, R4, R2 ;  /* 0x000000041002722b */ /* 0x000fd00000008102 */
[----:B------:R-:W-:-:S06]  /*1d40*/  DSETP.GT.AND P1, PT, R2, RZ, PT ;  /* 0x000000ff0200722a */ /* 0x000fcc0003f24000 */
[----:B------:R-:W-:Y:S02]  /*1d50*/  FSEL R4, R4, R16, P1 ;  /* 0x0000001004047208 */ /* 0x000fe40000800000 */
[----:B------:R-:W-:Y:S01]  /*1d60*/  FSEL R5, R5, R17, P1 ;  /* 0x0000001105057208 */ /* 0x000fe20000800000 */
[----:B------:R-:W-:Y:S06]  /*1d70*/  BRA `(.L_x_39) ;  /* 0x0000000000647947 */ /* 0x000fec0003800000 */
.L_x_38:
        /* <DEDUP_REMOVED lines=9> */
[----:B------:R-:W-:Y:S01]  /*1e10*/  MOV R4, RZ ;  /* 0x000000ff00047202 */ /* 0x000fe20000000f00 */
[----:B------:R-:W-:Y:S02]  /*1e20*/  IMAD.MOV.U32 R8, RZ, RZ, 0x0 ;  /* 0x00000000ff087424 */ /* 0x000fe400078e00ff */
[----:B------:R-:W-:Y:S02]  /*1e30*/  IMAD.MOV.U32 R9, RZ, RZ, 0x3fd80000 ;  /* 0x3fd80000ff097424 */ /* 0x000fe400078e00ff */
[----:B------:R-:W0:Y:S02]  /*1e40*/  MUFU.RSQ64H R5, R3 ;  /* 0x0000000300057308 */ /* 0x000e240000001c00 */
        /* <DEDUP_REMOVED lines=11> */
.L_x_40:
[----:B------:R-:W-:-:S11]  /*1f00*/  DADD R4, R2, R2 ;  /* 0x0000000002047229 */ /* 0x000fd60000000002 */
.L_x_39:
[----:B------:R-:W-:Y:S05]  /*1f10*/  BSYNC.RECONVERGENT B2 ;  /* 0x0000000000027941 */ /* 0x000fea0003800200 */
.L_x_37:
[----:B------:R-:W-:-:S04]  /*1f20*/  IMAD.MOV.U32 R15, RZ, RZ, 0x0 ;  /* 0x00000000ff0f7424 */ /* 0x000fc800078e00ff */
[----:B------:R-:W-:Y:S05]  /*1f30*/  RET.REL.NODEC R14 `(_Z12compute_binsPdPhii) ;  /* 0xffffffe00e307950 */ /* 0x000fea0003c3ffff */
.L_x_41:
        /* <DEDUP_REMOVED lines=12> */
.L_x_45:


//--------------------- .nv.shared.reserved.0     --------------------------
	.section	.nv.shared.reserved.0,"aw",@nobits
	.weak		__nv_reservedSMEM_offset_0_alias
	.size		__nv_reservedSMEM_offset_0_alias, 0, 64
	.other		__nv_reservedSMEM_offset_0_alias,@"STO_CUDA_RESERVED_SHARED STV_DEFAULT"
__nv_reservedSMEM_offset_0_alias:
	.zero		0
	.zero		64


//--------------------- .nv.constant0._Z6L2normPdS_i --------------------------
	.section	.nv.constant0._Z6L2normPdS_i,"a",@progbits
	.sectionflags	@""
	.align	4
.nv.constant0._Z6L2normPdS_i:
	.zero		916


//--------------------- .nv.constant0._Z11copyBinDataPdS_iii --------------------------
	.section	.nv.constant0._Z11copyBinDataPdS_iii,"a",@progbits
	.sectionflags	@""
	.align	4
.nv.constant0._Z11copyBinDataPdS_iii:
	.zero		924


//--------------------- .nv.constant0._Z12compute_binsPdPhii --------------------------
	.section	.nv.constant0._Z12compute_binsPdPhii,"a",@progbits
	.sectionflags	@""
	.align	4
.nv.constant0._Z12compute_binsPdPhii:
	.zero		920


//--------------------- SYMBOLS --------------------------

	.type		.nv.reservedSmem.offset0,@object
	.size		.nv.reservedSmem.offset0,0x4
